// auto-generated by cutlass_sweep.gemm — config: {"arch": "sm_90", "cluster_m": 1, "cluster_n": 1, "dtype": "int8", "dtype_b": "int8", "layout": "nt", "stages": 0, "tile_k": 32, "tile_m": 384, "tile_n": 128}
#include "cutlass/cutlass.h"
#include "cutlass/gemm/collective/collective_builder.hpp"
#include "cutlass/gemm/device/gemm_universal_adapter.h"
#include "cutlass/gemm/kernel/gemm_universal.hpp"
#include "cutlass/epilogue/collective/collective_builder.hpp"

using ElemA = int8_t;
using ElemB = int8_t;
using ElemCD = int8_t;
using Acc  = int32_t;
using TileShape    = cute::Shape<cute::_384, cute::_128, cute::_32>;
using ClusterShape = cute::Shape<cute::_1, cute::_1, cute::_1>;

using CollectiveEpilogue = typename cutlass::epilogue::collective::CollectiveBuilder<
    cutlass::arch::Sm90, cutlass::arch::OpClassTensorOp,
    TileShape, ClusterShape,
    cutlass::epilogue::collective::EpilogueTileAuto,
    Acc, Acc,
    ElemCD, cutlass::layout::RowMajor, 128 / cutlass::sizeof_bits<ElemCD>::value,
    ElemCD, cutlass::layout::RowMajor, 128 / cutlass::sizeof_bits<ElemCD>::value,
    cutlass::epilogue::collective::EpilogueScheduleAuto
  >::CollectiveOp;

using CollectiveMainloop = typename cutlass::gemm::collective::CollectiveBuilder<
    cutlass::arch::Sm90, cutlass::arch::OpClassTensorOp,
    ElemA, cutlass::layout::RowMajor, 128 / cutlass::sizeof_bits<ElemA>::value,
    ElemB, cutlass::layout::ColumnMajor, 128 / cutlass::sizeof_bits<ElemB>::value,
    Acc,
    TileShape, ClusterShape,
    cutlass::gemm::collective::StageCountAutoCarveout<static_cast<int>(sizeof(typename CollectiveEpilogue::SharedStorage))>,
    cutlass::gemm::collective::KernelScheduleAuto
  >::CollectiveOp;

using GemmKernel = cutlass::gemm::kernel::GemmUniversal<
    cute::Shape<int,int,int,int>,
    CollectiveMainloop,
    CollectiveEpilogue
>;
using Gemm = cutlass::gemm::device::GemmUniversalAdapter<GemmKernel>;

// Force the device kernel symbol into the cubin without needing a host main.
auto* _anchor = &cutlass::device_kernel<GemmKernel>;


// ===== COMPILED SASS (sm_90a) =====

	.target	sm_90a

	.elftype	@"ET_EXEC"


//--------------------- .note.nv.tkinfo           --------------------------
	.section	.note.nv.tkinfo,"",@"SHT_NOTE"
	.sectionflags	@"SHF_NOTE_NV_TKINFO"
	.tkinfo
        /*0018*/ 	.word	0x00000002
        /*0030*/ 	.string	""
        /*0030*/ 	.string	"ptxas"
        /*0030*/ 	.string	"Cuda compilation tools, release 13.0, V13.0.88"
        /*0030*/ 	.string	"Build cuda_13.0.r13.0/compiler.36424714_0"
        /*0030*/ 	.string	"-arch sm_90a -m 64 "



//--------------------- .note.nv.cuinfo           --------------------------
	.section	.note.nv.cuinfo,"",@"SHT_NOTE"
	.sectionflags	@"SHF_NOTE_NV_CUINFO"
        /*0018*/ 	.short	0x0002
        /*001a*/ 	.short	0x005a
        /*001c*/ 	.short	0x0082
	.zero		2


//--------------------- .nv.info                  --------------------------
	.section	.nv.info,"",@"SHT_CUDA_INFO"
	.align	4


	//----- nvinfo : EIATTR_REGCOUNT
	.align		4
        /*0000*/ 	.byte	0x04, 0x2f
        /*0002*/ 	.short	(.L_15 - .L_14)
	.align		4
.L_14:
        /*0004*/ 	.word	index@(_ZN7cutlass13device_kernelINS_4gemm6kernel13GemmUniversalIN4cute5tupleIJiiiiEEENS1_10collective13CollectiveMmaINS1_34MainloopSm90TmaGmmaWarpSpecializedILi14ENS5_IJNS4_1CILi1EEESB_SB_EEENS1_35KernelTmaWarpSpecializedCooperativeEEENS5_IJNSA_ILi384EEENSA_ILi128EEENSA_ILi32EEEEEEaNS5_IJlSB_lEEEaSJ_NS4_8TiledMMAINS4_8MMA_AtomIJNS4_4SM904GMMA27MMA_64x128x32_S32S8S8_SS_TNEEEENS4_6LayoutINS5_IJNSA_ILi2EEESB_SB_EEENS5_IJSB_NSA_ILi0EEEST_EEEEENS5_IJNS4_10UnderscoreESW_SW_EEEEENS4_13SM90_TMA_LOADENS4_14ComposedLayoutINS4_7SwizzleILi1ELi4ELi3EEENS4_18smem_ptr_flag_bitsILi8EEENSQ_INS5_IJNSA_ILi8EEESH_EEENS5_IJSH_SB_EEEEEEEvNS4_8identityESZ_S19_vS1A_EENS_8epilogue10collective6detail29Sm90TmaWarpSpecializedAdapterINS1D_15DefaultEpilogueIaSJ_SJ_NS1C_6thread17LinearCombinationIaLi1EiiLNS1H_9ScaleType4KindE0ELNS_15FloatRoundStyleE2EaEENS1_15EpilogueDefaultEEEEEvvEEEEvNT_6ParamsE)
        /*0008*/ 	.word	0x000000a8


	//----- nvinfo : EIATTR_FRAME_SIZE
	.align		4
.L_15:
        /*000c*/ 	.byte	0x04, 0x11
        /*000e*/ 	.short	(.L_17 - .L_16)
	.align		4
.L_16:
        /*0010*/ 	.word	index@(_ZN7cutlass13device_kernelINS_4gemm6kernel13GemmUniversalIN4cute5tupleIJiiiiEEENS1_10collective13CollectiveMmaINS1_34MainloopSm90TmaGmmaWarpSpecializedILi14ENS5_IJNS4_1CILi1EEESB_SB_EEENS1_35KernelTmaWarpSpecializedCooperativeEEENS5_IJNSA_ILi384EEENSA_ILi128EEENSA_ILi32EEEEEEaNS5_IJlSB_lEEEaSJ_NS4_8TiledMMAINS4_8MMA_AtomIJNS4_4SM904GMMA27MMA_64x128x32_S32S8S8_SS_TNEEEENS4_6LayoutINS5_IJNSA_ILi2EEESB_SB_EEENS5_IJSB_NSA_ILi0EEEST_EEEEENS5_IJNS4_10UnderscoreESW_SW_EEEEENS4_13SM90_TMA_LOADENS4_14ComposedLayoutINS4_7SwizzleILi1ELi4ELi3EEENS4_18smem_ptr_flag_bitsILi8EEENSQ_INS5_IJNSA_ILi8EEESH_EEENS5_IJSH_SB_EEEEEEEvNS4_8identityESZ_S19_vS1A_EENS_8epilogue10collective6detail29Sm90TmaWarpSpecializedAdapterINS1D_15DefaultEpilogueIaSJ_SJ_NS1C_6thread17LinearCombinationIaLi1EiiLNS1H_9ScaleType4KindE0ELNS_15FloatRoundStyleE2EaEENS1_15EpilogueDefaultEEEEEvvEEEEvNT_6ParamsE)
        /*0014*/ 	.word	0x00000000


	//----- nvinfo : EIATTR_MIN_STACK_SIZE
	.align		4
.L_17:
        /*0018*/ 	.byte	0x04, 0x12
        /*001a*/ 	.short	(.L_19 - .L_18)
	.align		4
.L_18:
        /*001c*/ 	.word	index@(_ZN7cutlass13device_kernelINS_4gemm6kernel13GemmUniversalIN4cute5tupleIJiiiiEEENS1_10collective13CollectiveMmaINS1_34MainloopSm90TmaGmmaWarpSpecializedILi14ENS5_IJNS4_1CILi1EEESB_SB_EEENS1_35KernelTmaWarpSpecializedCooperativeEEENS5_IJNSA_ILi384EEENSA_ILi128EEENSA_ILi32EEEEEEaNS5_IJlSB_lEEEaSJ_NS4_8TiledMMAINS4_8MMA_AtomIJNS4_4SM904GMMA27MMA_64x128x32_S32S8S8_SS_TNEEEENS4_6LayoutINS5_IJNSA_ILi2EEESB_SB_EEENS5_IJSB_NSA_ILi0EEEST_EEEEENS5_IJNS4_10UnderscoreESW_SW_EEEEENS4_13SM90_TMA_LOADENS4_14ComposedLayoutINS4_7SwizzleILi1ELi4ELi3EEENS4_18smem_ptr_flag_bitsILi8EEENSQ_INS5_IJNSA_ILi8EEESH_EEENS5_IJSH_SB_EEEEEEEvNS4_8identityESZ_S19_vS1A_EENS_8epilogue10collective6detail29Sm90TmaWarpSpecializedAdapterINS1D_15DefaultEpilogueIaSJ_SJ_NS1C_6thread17LinearCombinationIaLi1EiiLNS1H_9ScaleType4KindE0ELNS_15FloatRoundStyleE2EaEENS1_15EpilogueDefaultEEEEEvvEEEEvNT_6ParamsE)
        /*0020*/ 	.word	0x00000000
.L_19:


//--------------------- .nv.compat                --------------------------
	.section	.nv.compat,"",@"SHT_CUDA_COMPAT_INFO"
	.align	4
        /*0000*/ 	.byte	0x02, 0x09, 0x01, 0x00, 0x02, 0x02, 0x04, 0x00, 0x02, 0x05, 0x05, 0x00, 0x03, 0x07, 0x01, 0x01
        /*0010*/ 	.byte	0x02, 0x03, 0x01, 0x00, 0x02, 0x06, 0x01, 0x00, 0x04, 0x0b, 0x08, 0x00, 0x00, 0x00, 0x00, 0x00
        /*0020*/ 	.byte	0x00, 0x00, 0x00, 0x00


//--------------------- .nv.info._ZN7cutlass13device_kernelINS_4gemm6kernel13GemmUniversalIN4cute5tupleIJiiiiEEENS1_10collective13CollectiveMmaINS1_34MainloopSm90TmaGmmaWarpSpecializedILi14ENS5_IJNS4_1CILi1EEESB_SB_EEENS1_35KernelTmaWarpSpecializedCooperativeEEENS5_IJNSA_ILi384EEENSA_ILi128EEENSA_ILi32EEEEEEaNS5_IJlSB_lEEEaSJ_NS4_8TiledMMAINS4_8MMA_AtomIJNS4_4SM904GMMA27MMA_64x128x32_S32S8S8_SS_TNEEEENS4_6LayoutINS5_IJNSA_ILi2EEESB_SB_EEENS5_IJSB_NSA_ILi0EEEST_EEEEENS5_IJNS4_10UnderscoreESW_SW_EEEEENS4_13SM90_TMA_LOADENS4_14ComposedLayoutINS4_7SwizzleILi1ELi4ELi3EEENS4_18smem_ptr_flag_bitsILi8EEENSQ_INS5_IJNSA_ILi8EEESH_EEENS5_IJSH_SB_EEEEEEEvNS4_8identityESZ_S19_vS1A_EENS_8epilogue10collective6detail29Sm90TmaWarpSpecializedAdapterINS1D_15DefaultEpilogueIaSJ_SJ_NS1C_6thread17LinearCombinationIaLi1EiiLNS1H_9ScaleType4KindE0ELNS_15FloatRoundStyleE2EaEENS1_15EpilogueDefaultEEEEEvvEEEEvNT_6ParamsE --------------------------
	.section	.nv.info._ZN7cutlass13device_kernelINS_4gemm6kernel13GemmUniversalIN4cute5tupleIJiiiiEEENS1_10collective13CollectiveMmaINS1_34MainloopSm90TmaGmmaWarpSpecializedILi14ENS5_IJNS4_1CILi1EEESB_SB_EEENS1_35KernelTmaWarpSpecializedCooperativeEEENS5_IJNSA_ILi384EEENSA_ILi128EEENSA_ILi32EEEEEEaNS5_IJlSB_lEEEaSJ_NS4_8TiledMMAINS4_8MMA_AtomIJNS4_4SM904GMMA27MMA_64x128x32_S32S8S8_SS_TNEEEENS4_6LayoutINS5_IJNSA_ILi2EEESB_SB_EEENS5_IJSB_NSA_ILi0EEEST_EEEEENS5_IJNS4_10UnderscoreESW_SW_EEEEENS4_13SM90_TMA_LOADENS4_14ComposedLayoutINS4_7SwizzleILi1ELi4ELi3EEENS4_18smem_ptr_flag_bitsILi8EEENSQ_INS5_IJNSA_ILi8EEESH_EEENS5_IJSH_SB_EEEEEEEvNS4_8identityESZ_S19_vS1A_EENS_8epilogue10collective6detail29Sm90TmaWarpSpecializedAdapterINS1D_15DefaultEpilogueIaSJ_SJ_NS1C_6thread17LinearCombinationIaLi1EiiLNS1H_9ScaleType4KindE0ELNS_15FloatRoundStyleE2EaEENS1_15EpilogueDefaultEEEEEvvEEEEvNT_6ParamsE,"",@"SHT_CUDA_INFO"
	.sectionflags	@""
	.align	4


	//----- nvinfo : EIATTR_CUDA_API_VERSION
	.align		4
        /*0000*/ 	.byte	0x04, 0x37
        /*0002*/ 	.short	(.L_21 - .L_20)
.L_20:
        /*0004*/ 	.word	0x00000082


	//----- nvinfo : EIATTR_KPARAM_INFO
	.align		4
.L_21:
        /*0008*/ 	.byte	0x04, 0x17
        /*000a*/ 	.short	(.L_23 - .L_22)
.L_22:
        /*000c*/ 	.word	0x00000000
        /*0010*/ 	.short	0x0000
        /*0012*/ 	.short	0x0070
        /*0014*/ 	.byte	0x00, 0xf0, 0x01, 0x10


	//----- nvinfo : EIATTR_SPARSE_MMA_MASK
	.align		4
.L_23:
        /*0018*/ 	.byte	0x03, 0x50
        /*001a*/ 	.short	0x0000


	//----- nvinfo : EIATTR_MAXREG_COUNT
	.align		4
        /*001c*/ 	.byte	0x03, 0x1b
        /*001e*/ 	.short	0x00a8


	//----- nvinfo : EIATTR_NUM_BARRIERS
	.align		4
        /*0020*/ 	.byte	0x02, 0x4c
        /*0022*/ 	.byte	0x01
	.zero		1


	//----- nvinfo : EIATTR_EXTERNS
	.align		4
        /*0024*/ 	.byte	0x04, 0x0f
        /*0026*/ 	.short	(.L_25 - .L_24)


	//   ....[0]....
	.align		4
.L_24:
        /*0028*/ 	.word	index@(__assertfail)


	//----- nvinfo : EIATTR_MERCURY_ISA_VERSION
	.align		4
.L_25:
        /*002c*/ 	.byte	0x03, 0x5f
        /*002e*/ 	.short	0x0101


	//----- nvinfo : EIATTR_INT_WARP_WIDE_INSTR_OFFSETS
	.align		4
        /*0030*/ 	.byte	0x04, 0x31
        /*0032*/ 	.short	(.L_27 - .L_26)


	//   ....[0]....
.L_26:
        /*0034*/ 	.word	0x00000660


	//   ....[1]....
        /*0038*/ 	.word	0x00000670


	//   ....[2]....
        /*003c*/ 	.word	0x00000700


	//----- nvinfo : EIATTR_COOP_GROUP_MASK_REGIDS
	.align		4
.L_27:
        /*0040*/ 	.byte	0x04, 0x29
        /*0042*/ 	.short	(.L_29 - .L_28)


	//   ....[0]....
.L_28:
        /*0044*/ 	.word	0xffffffff


	//   ....[1]....
        /*0048*/ 	.word	0xffffffff


	//   ....[2]....
        /*004c*/ 	.word	0xffffffff


	//   ....[3]....
        /*0050*/ 	.word	0xffffffff


	//   ....[4]....
        /*0054*/ 	.word	0xffffffff


	//----- nvinfo : EIATTR_COOP_GROUP_INSTR_OFFSETS
	.align		4
.L_29:
        /*0058*/ 	.byte	0x04, 0x28
        /*005a*/ 	.short	(.L_31 - .L_30)


	//   ....[0]....
.L_30:
        /*005c*/ 	.word	0x00000060


	//   ....[1]....
        /*0060*/ 	.word	0x00000070


	//   ....[2]....
        /*0064*/ 	.word	0x00000190


	//   ....[3]....
        /*0068*/ 	.word	0x00000510


	//   ....[4]....
        /*006c*/ 	.word	0x000012f0


	//----- nvinfo : EIATTR_REG_RECONFIG
	.align		4
.L_31:
        /*0070*/ 	.byte	0x01, 0x54
	.zero		2


	//----- nvinfo : EIATTR_SYSCALL_OFFSETS
	.align		4
        /*0074*/ 	.byte	0x04, 0x46
        /*0076*/ 	.short	(.L_33 - .L_32)


	//   ....[0]....
.L_32:
        /*0078*/ 	.word	0x000014b0


	//----- nvinfo : EIATTR_MBARRIER_INSTR_OFFSETS
	.align		4
.L_33:
        /*007c*/ 	.byte	0x04, 0x39
        /*007e*/ 	.short	(.L_35 - .L_34)


	//   ....[0]....
.L_34:
        /*0080*/ 	.word	0x00000330
        /*0084*/ 	.word	0x000000ff
        /*0088*/ 	.word	0x00000000
        /*008c*/ 	.short	0x0100
        /*008e*/ 	.byte	0x08
	.zero		1


	//   ....[1]....
        /*0090*/ 	.word	0x00000340
        /*0094*/ 	.word	0x000000ff
        /*0098*/ 	.word	0x00000070
        /*009c*/ 	.short	0x0100
        /*009e*/ 	.byte	0x08
	.zero		1


	//   ....[2]....
        /*00a0*/ 	.word	0x00000350
        /*00a4*/ 	.word	0x000000ff
        /*00a8*/ 	.word	0x00000008
        /*00ac*/ 	.short	0x0100
        /*00ae*/ 	.byte	0x08
	.zero		1


	//   ....[3]....
        /*00b0*/ 	.word	0x00000360
        /*00b4*/ 	.word	0x000000ff
        /*00b8*/ 	.word	0x00000078
        /*00bc*/ 	.short	0x0100
        /*00be*/ 	.byte	0x08
	.zero		1


	//   ....[4]....
        /*00c0*/ 	.word	0x00000370
        /*00c4*/ 	.word	0x000000ff
        /*00c8*/ 	.word	0x00000010
        /*00cc*/ 	.short	0x0100
        /*00ce*/ 	.byte	0x08
	.zero		1


	//   ....[5]....
        /*00d0*/ 	.word	0x00000380
        /*00d4*/ 	.word	0x000000ff
        /*00d8*/ 	.word	0x00000080
        /*00dc*/ 	.short	0x0100
        /*00de*/ 	.byte	0x08
	.zero		1


	//   ....[6]....
        /*00e0*/ 	.word	0x00000390
        /*00e4*/ 	.word	0x000000ff
        /*00e8*/ 	.word	0x00000018
        /*00ec*/ 	.short	0x0100
        /*00ee*/ 	.byte	0x08
	.zero		1


	//   ....[7]....
        /*00f0*/ 	.word	0x000003a0
        /*00f4*/ 	.word	0x000000ff
        /*00f8*/ 	.word	0x00000088
        /*00fc*/ 	.short	0x0100
        /*00fe*/ 	.byte	0x08
	.zero		1


	//   ....[8]....
        /*0100*/ 	.word	0x000003b0
        /*0104*/ 	.word	0x000000ff
        /*0108*/ 	.word	0x00000020
        /*010c*/ 	.short	0x0100
        /*010e*/ 	.byte	0x08
	.zero		1


	//   ....[9]....
        /*0110*/ 	.word	0x000003c0
        /*0114*/ 	.word	0x000000ff
        /*0118*/ 	.word	0x00000090
        /*011c*/ 	.short	0x0100
        /*011e*/ 	.byte	0x08
	.zero		1


	//   ....[10]....
        /*0120*/ 	.word	0x000003d0
        /*0124*/ 	.word	0x000000ff
        /*0128*/ 	.word	0x00000028
        /*012c*/ 	.short	0x0100
        /*012e*/ 	.byte	0x08
	.zero		1


	//   ....[11]....
        /*0130*/ 	.word	0x000003e0
        /*0134*/ 	.word	0x000000ff
        /*0138*/ 	.word	0x00000098
        /*013c*/ 	.short	0x0100
        /*013e*/ 	.byte	0x08
	.zero		1


	//   ....[12]....
        /*0140*/ 	.word	0x000003f0
        /*0144*/ 	.word	0x000000ff
        /*0148*/ 	.word	0x00000030
        /*014c*/ 	.short	0x0100
        /*014e*/ 	.byte	0x08
	.zero		1


	//   ....[13]....
        /*0150*/ 	.word	0x00000400
        /*0154*/ 	.word	0x000000ff
        /*0158*/ 	.word	0x000000a0
        /*015c*/ 	.short	0x0100
        /*015e*/ 	.byte	0x08
	.zero		1


	//   ....[14]....
        /*0160*/ 	.word	0x00000410
        /*0164*/ 	.word	0x000000ff
        /*0168*/ 	.word	0x00000038
        /*016c*/ 	.short	0x0100
        /*016e*/ 	.byte	0x08
	.zero		1


	//   ....[15]....
        /*0170*/ 	.word	0x00000420
        /*0174*/ 	.word	0x000000ff
        /*0178*/ 	.word	0x000000a8
        /*017c*/ 	.short	0x0100
        /*017e*/ 	.byte	0x08
	.zero		1


	//   ....[16]....
        /*0180*/ 	.word	0x00000430
        /*0184*/ 	.word	0x000000ff
        /*0188*/ 	.word	0x00000040
        /*018c*/ 	.short	0x0100
        /*018e*/ 	.byte	0x08
	.zero		1


	//   ....[17]....
        /*0190*/ 	.word	0x00000440
        /*0194*/ 	.word	0x000000ff
        /*0198*/ 	.word	0x000000b0
        /*019c*/ 	.short	0x0100
        /*019e*/ 	.byte	0x08
	.zero		1


	//   ....[18]....
        /*01a0*/ 	.word	0x00000450
        /*01a4*/ 	.word	0x000000ff
        /*01a8*/ 	.word	0x00000048
        /*01ac*/ 	.short	0x0100
        /*01ae*/ 	.byte	0x08
	.zero		1


	//   ....[19]....
        /*01b0*/ 	.word	0x00000460
        /*01b4*/ 	.word	0x000000ff
        /*01b8*/ 	.word	0x000000b8
        /*01bc*/ 	.short	0x0100
        /*01be*/ 	.byte	0x08
	.zero		1


	//   ....[20]....
        /*01c0*/ 	.word	0x00000470
        /*01c4*/ 	.word	0x000000ff
        /*01c8*/ 	.word	0x00000050
        /*01cc*/ 	.short	0x0100
        /*01ce*/ 	.byte	0x08
	.zero		1


	//   ....[21]....
        /*01d0*/ 	.word	0x00000480
        /*01d4*/ 	.word	0x000000ff
        /*01d8*/ 	.word	0x000000c0
        /*01dc*/ 	.short	0x0100
        /*01de*/ 	.byte	0x08
	.zero		1


	//   ....[22]....
        /*01e0*/ 	.word	0x00000490
        /*01e4*/ 	.word	0x000000ff
        /*01e8*/ 	.word	0x00000058
        /*01ec*/ 	.short	0x0100
        /*01ee*/ 	.byte	0x08
	.zero		1


	//   ....[23]....
        /*01f0*/ 	.word	0x000004a0
        /*01f4*/ 	.word	0x000000ff
        /*01f8*/ 	.word	0x000000c8
        /*01fc*/ 	.short	0x0100
        /*01fe*/ 	.byte	0x08
	.zero		1


	//   ....[24]....
        /*0200*/ 	.word	0x000004b0
        /*0204*/ 	.word	0x000000ff
        /*0208*/ 	.word	0x00000060
        /*020c*/ 	.short	0x0100
        /*020e*/ 	.byte	0x08
	.zero		1


	//   ....[25]....
        /*0210*/ 	.word	0x000004c0
        /*0214*/ 	.word	0x000000ff
        /*0218*/ 	.word	0x000000d0
        /*021c*/ 	.short	0x0100
        /*021e*/ 	.byte	0x08
	.zero		1


	//   ....[26]....
        /*0220*/ 	.word	0x000004d0
        /*0224*/ 	.word	0x000000ff
        /*0228*/ 	.word	0x00000068
        /*022c*/ 	.short	0x0100
        /*022e*/ 	.byte	0x08
	.zero		1


	//   ....[27]....
        /*0230*/ 	.word	0x000004e0
        /*0234*/ 	.word	0x000000ff
        /*0238*/ 	.word	0x000000d8
        /*023c*/ 	.short	0x0100
        /*023e*/ 	.byte	0x08
	.zero		1


	//   ....[28]....
        /*0240*/ 	.word	0x00000780
        /*0244*/ 	.word	0x000000ff
        /*0248*/ 	.word	0x000000f0
        /*024c*/ 	.short	0x0100
        /*024e*/ 	.byte	0x10
	.zero		1


	//   ....[29]....
        /*0250*/ 	.word	0x000007f0
        /*0254*/ 	.word	0x000000ff
        /*0258*/ 	.word	0x000000f8
        /*025c*/ 	.short	0x0100
        /*025e*/ 	.byte	0x10
	.zero		1


	//   ....[30]....
        /*0260*/ 	.word	0x00001550
        /*0264*/ 	.word	0x00000003
        /*0268*/ 	.word	0x00000000
        /*026c*/ 	.short	0x010a
        /*026e*/ 	.byte	0x3f
	.zero		1


	//   ....[31]....
        /*0270*/ 	.word	0x00001590
        /*0274*/ 	.word	0x00000003
        /*0278*/ 	.word	0x00000000
        /*027c*/ 	.short	0x010a
        /*027e*/ 	.byte	0x3f
	.zero		1


	//   ....[32]....
        /*0280*/ 	.word	0x00001870
        /*0284*/ 	.word	0x000000ff
        /*0288*/ 	.word	0x00000000
        /*028c*/ 	.short	0x010a
        /*028e*/ 	.byte	0x04
	.zero		1


	//   ....[33]....
        /*0290*/ 	.word	0x000018b0
        /*0294*/ 	.word	0x000000ff
        /*0298*/ 	.word	0x00000000
        /*029c*/ 	.short	0x010a
        /*029e*/ 	.byte	0x04
	.zero		1


	//   ....[34]....
        /*02a0*/ 	.word	0x00001a60
        /*02a4*/ 	.word	0x000000ff
        /*02a8*/ 	.word	0x00000000
        /*02ac*/ 	.short	0x0101
        /*02ae*/ 	.byte	0x04
	.zero		1


	//   ....[35]....
        /*02b0*/ 	.word	0x00001c80
        /*02b4*/ 	.word	0x000000ff
        /*02b8*/ 	.word	0x00000000
        /*02bc*/ 	.short	0x0101
        /*02be*/ 	.byte	0x06
	.zero		1


	//   ....[36]....
        /*02c0*/ 	.word	0x0000e780
        /*02c4*/ 	.word	0x0000000d
        /*02c8*/ 	.word	0x00000070
        /*02cc*/ 	.short	0x010a
        /*02ce*/ 	.byte	0x3f
	.zero		1


	//   ....[37]....
        /*02d0*/ 	.word	0x0000eb20
        /*02d4*/ 	.word	0x00000004
        /*02d8*/ 	.word	0x000000f8
        /*02dc*/ 	.short	0x0101
        /*02de*/ 	.byte	0x3f
	.zero		1


	//   ....[38]....
        /*02e0*/ 	.word	0x0000f2b0
        /*02e4*/ 	.word	0x00000007
        /*02e8*/ 	.word	0x00000000
        /*02ec*/ 	.short	0x010a
        /*02ee*/ 	.byte	0x3f
	.zero		1


	//   ....[39]....
        /*02f0*/ 	.word	0x0000f330
        /*02f4*/ 	.word	0x00000009
        /*02f8*/ 	.word	0x00000000
        /*02fc*/ 	.short	0x010a
        /*02fe*/ 	.byte	0x3f
	.zero		1


	//   ....[40]....
        /*0300*/ 	.word	0x0000f3c0
        /*0304*/ 	.word	0x00000006
        /*0308*/ 	.word	0x00000000
        /*030c*/ 	.short	0x010a
        /*030e*/ 	.byte	0x3f
	.zero		1


	//   ....[41]....
        /*0310*/ 	.word	0x0000f450
        /*0314*/ 	.word	0x00000009
        /*0318*/ 	.word	0x00000000
        /*031c*/ 	.short	0x010a
        /*031e*/ 	.byte	0x3f
	.zero		1


	//   ....[42]....
        /*0320*/ 	.word	0x0000f4e0
        /*0324*/ 	.word	0x00000006
        /*0328*/ 	.word	0x00000000
        /*032c*/ 	.short	0x010a
        /*032e*/ 	.byte	0x3f
	.zero		1


	//   ....[43]....
        /*0330*/ 	.word	0x0000f570
        /*0334*/ 	.word	0x00000009
        /*0338*/ 	.word	0x00000000
        /*033c*/ 	.short	0x010a
        /*033e*/ 	.byte	0x3f
	.zero		1


	//   ....[44]....
        /*0340*/ 	.word	0x0000f600
        /*0344*/ 	.word	0x00000006
        /*0348*/ 	.word	0x00000000
        /*034c*/ 	.short	0x010a
        /*034e*/ 	.byte	0x3f
	.zero		1


	//   ....[45]....
        /*0350*/ 	.word	0x0000f690
        /*0354*/ 	.word	0x00000009
        /*0358*/ 	.word	0x00000000
        /*035c*/ 	.short	0x010a
        /*035e*/ 	.byte	0x3f
	.zero		1


	//   ....[46]....
        /*0360*/ 	.word	0x0000f720
        /*0364*/ 	.word	0x00000006
        /*0368*/ 	.word	0x00000000
        /*036c*/ 	.short	0x010a
        /*036e*/ 	.byte	0x3f
	.zero		1


	//   ....[47]....
        /*0370*/ 	.word	0x0000f7b0
        /*0374*/ 	.word	0x00000009
        /*0378*/ 	.word	0x00000000
        /*037c*/ 	.short	0x010a
        /*037e*/ 	.byte	0x3f
	.zero		1


	//   ....[48]....
        /*0380*/ 	.word	0x0000f840
        /*0384*/ 	.word	0x00000006
        /*0388*/ 	.word	0x00000000
        /*038c*/ 	.short	0x010a
        /*038e*/ 	.byte	0x3f
	.zero		1


	//   ....[49]....
        /*0390*/ 	.word	0x0000f8d0
        /*0394*/ 	.word	0x00000009
        /*0398*/ 	.word	0x00000000
        /*039c*/ 	.short	0x010a
        /*039e*/ 	.byte	0x3f
	.zero		1


	//   ....[50]....
        /*03a0*/ 	.word	0x0000f960
        /*03a4*/ 	.word	0x00000006
        /*03a8*/ 	.word	0x00000000
        /*03ac*/ 	.short	0x010a
        /*03ae*/ 	.byte	0x3f
	.zero		1


	//   ....[51]....
        /*03b0*/ 	.word	0x0000f9f0
        /*03b4*/ 	.word	0x00000003
        /*03b8*/ 	.word	0x00000000
        /*03bc*/ 	.short	0x010a
        /*03be*/ 	.byte	0x3f
	.zero		1


	//   ....[52]....
        /*03c0*/ 	.word	0x0000fa50
        /*03c4*/ 	.word	0x00000003
        /*03c8*/ 	.word	0x00000000
        /*03cc*/ 	.short	0x010a
        /*03ce*/ 	.byte	0x3f
	.zero		1


	//   ....[53]....
        /*03d0*/ 	.word	0x0000fab0
        /*03d4*/ 	.word	0x00000004
        /*03d8*/ 	.word	0x00000000
        /*03dc*/ 	.short	0x010a
        /*03de*/ 	.byte	0x3f
	.zero		1


	//   ....[54]....
        /*03e0*/ 	.word	0x0000fb80
        /*03e4*/ 	.word	0x0000000d
        /*03e8*/ 	.word	0x00000070
        /*03ec*/ 	.short	0x010a
        /*03ee*/ 	.byte	0x3f
	.zero		1


	//   ....[55]....
        /*03f0*/ 	.word	0x0000fc50
        /*03f4*/ 	.word	0x00000007
        /*03f8*/ 	.word	0x00000000
        /*03fc*/ 	.short	0x010a
        /*03fe*/ 	.byte	0x3f
	.zero		1


	//   ....[56]....
        /*0400*/ 	.word	0x0000fca0
        /*0404*/ 	.word	0x00000009
        /*0408*/ 	.word	0x00000000
        /*040c*/ 	.short	0x010a
        /*040e*/ 	.byte	0x3f
	.zero		1


	//   ....[57]....
        /*0410*/ 	.word	0x0000fcf0
        /*0414*/ 	.word	0x00000006
        /*0418*/ 	.word	0x00000000
        /*041c*/ 	.short	0x010a
        /*041e*/ 	.byte	0x3f
	.zero		1


	//   ....[58]....
        /*0420*/ 	.word	0x0000fd40
        /*0424*/ 	.word	0x00000009
        /*0428*/ 	.word	0x00000000
        /*042c*/ 	.short	0x010a
        /*042e*/ 	.byte	0x3f
	.zero		1


	//   ....[59]....
        /*0430*/ 	.word	0x0000fd90
        /*0434*/ 	.word	0x00000006
        /*0438*/ 	.word	0x00000000
        /*043c*/ 	.short	0x010a
        /*043e*/ 	.byte	0x3f
	.zero		1


	//   ....[60]....
        /*0440*/ 	.word	0x0000fde0
        /*0444*/ 	.word	0x00000009
        /*0448*/ 	.word	0x00000000
        /*044c*/ 	.short	0x010a
        /*044e*/ 	.byte	0x3f
	.zero		1


	//   ....[61]....
        /*0450*/ 	.word	0x0000fe30
        /*0454*/ 	.word	0x00000006
        /*0458*/ 	.word	0x00000000
        /*045c*/ 	.short	0x010a
        /*045e*/ 	.byte	0x3f
	.zero		1


	//   ....[62]....
        /*0460*/ 	.word	0x0000fe80
        /*0464*/ 	.word	0x00000009
        /*0468*/ 	.word	0x00000000
        /*046c*/ 	.short	0x010a
        /*046e*/ 	.byte	0x3f
	.zero		1


	//   ....[63]....
        /*0470*/ 	.word	0x0000fed0
        /*0474*/ 	.word	0x00000006
        /*0478*/ 	.word	0x00000000
        /*047c*/ 	.short	0x010a
        /*047e*/ 	.byte	0x3f
	.zero		1


	//   ....[64]....
        /*0480*/ 	.word	0x0000ff20
        /*0484*/ 	.word	0x00000009
        /*0488*/ 	.word	0x00000000
        /*048c*/ 	.short	0x010a
        /*048e*/ 	.byte	0x3f
	.zero		1


	//   ....[65]....
        /*0490*/ 	.word	0x0000ff70
        /*0494*/ 	.word	0x00000006
        /*0498*/ 	.word	0x00000000
        /*049c*/ 	.short	0x010a
        /*049e*/ 	.byte	0x3f
	.zero		1


	//   ....[66]....
        /*04a0*/ 	.word	0x0000ffc0
        /*04a4*/ 	.word	0x00000009
        /*04a8*/ 	.word	0x00000000
        /*04ac*/ 	.short	0x010a
        /*04ae*/ 	.byte	0x3f
	.zero		1


	//   ....[67]....
        /*04b0*/ 	.word	0x00010010
        /*04b4*/ 	.word	0x00000006
        /*04b8*/ 	.word	0x00000000
        /*04bc*/ 	.short	0x010a
        /*04be*/ 	.byte	0x3f
	.zero		1


	//----- nvinfo : EIATTR_NUM_MBARRIERS
	.align		4
.L_35:
        /*04c0*/ 	.byte	0x03, 0x38
        /*04c2*/ 	.short	0x001e


	//----- nvinfo : EIATTR_EXIT_INSTR_OFFSETS
	.align		4
        /*04c4*/ 	.byte	0x04, 0x1c
        /*04c6*/ 	.short	(.L_37 - .L_36)


	//   ....[0]....
.L_36:
        /*04c8*/ 	.word	0x00000850


	//   ....[1]....
        /*04cc*/ 	.word	0x000011c0


	//   ....[2]....
        /*04d0*/ 	.word	0x0000dd30


	//   ....[3]....
        /*04d4*/ 	.word	0x0000e420


	//   ....[4]....
        /*04d8*/ 	.word	0x0000fa40


	//----- nvinfo : EIATTR_MAX_THREADS
	.align		4
.L_37:
        /*04dc*/ 	.byte	0x04, 0x05
        /*04de*/ 	.short	(.L_39 - .L_38)
.L_38:
        /*04e0*/ 	.word	0x00000180
        /*04e4*/ 	.word	0x00000001
        /*04e8*/ 	.word	0x00000001


	//----- nvinfo : EIATTR_CRS_STACK_SIZE
	.align		4
.L_39:
        /*04ec*/ 	.byte	0x04, 0x1e
        /*04ee*/ 	.short	(.L_41 - .L_40)
.L_40:
        /*04f0*/ 	.word	0x00000000


	//----- nvinfo : EIATTR_CBANK_PARAM_SIZE
	.align		4
.L_41:
        /*04f4*/ 	.byte	0x03, 0x19
        /*04f6*/ 	.short	0x0470


	//----- nvinfo : EIATTR_PARAM_CBANK
	.align		4
        /*04f8*/ 	.byte	0x04, 0x0a
        /*04fa*/ 	.short	(.L_43 - .L_42)
	.align		4
.L_42:
        /*04fc*/ 	.word	index@(.nv.constant0._ZN7cutlass13device_kernelINS_4gemm6kernel13GemmUniversalIN4cute5tupleIJiiiiEEENS1_10collective13CollectiveMmaINS1_34MainloopSm90TmaGmmaWarpSpecializedILi14ENS5_IJNS4_1CILi1EEESB_SB_EEENS1_35KernelTmaWarpSpecializedCooperativeEEENS5_IJNSA_ILi384EEENSA_ILi128EEENSA_ILi32EEEEEEaNS5_IJlSB_lEEEaSJ_NS4_8TiledMMAINS4_8MMA_AtomIJNS4_4SM904GMMA27MMA_64x128x32_S32S8S8_SS_TNEEEENS4_6LayoutINS5_IJNSA_ILi2EEESB_SB_EEENS5_IJSB_NSA_ILi0EEEST_EEEEENS5_IJNS4_10UnderscoreESW_SW_EEEEENS4_13SM90_TMA_LOADENS4_14ComposedLayoutINS4_7SwizzleILi1ELi4ELi3EEENS4_18smem_ptr_flag_bitsILi8EEENSQ_INS5_IJNSA_ILi8EEESH_EEENS5_IJSH_SB_EEEEEEEvNS4_8identityESZ_S19_vS1A_EENS_8epilogue10collective6detail29Sm90TmaWarpSpecializedAdapterINS1D_15DefaultEpilogueIaSJ_SJ_NS1C_6thread17LinearCombinationIaLi1EiiLNS1H_9ScaleType4KindE0ELNS_15FloatRoundStyleE2EaEENS1_15EpilogueDefaultEEEEEvvEEEEvNT_6ParamsE)
        /*0500*/ 	.short	0x0210
        /*0502*/ 	.short	0x0470


	//----- nvinfo : EIATTR_SW_WAR
	.align		4
.L_43:
        /*0504*/ 	.byte	0x04, 0x36
        /*0506*/ 	.short	(.L_45 - .L_44)
.L_44:
        /*0508*/ 	.word	0x00000008
.L_45:


//--------------------- .nv.callgraph             --------------------------
	.section	.nv.callgraph,"",@"SHT_CUDA_CALLGRAPH"
	.align	4
	.sectionentsize	8
	.align		4
        /*0000*/ 	.word	0x00000000
	.align		4
        /*0004*/ 	.word	0xffffffff
	.align		4
        /*0008*/ 	.word	index@(_ZN7cutlass13device_kernelINS_4gemm6kernel13GemmUniversalIN4cute5tupleIJiiiiEEENS1_10collective13CollectiveMmaINS1_34MainloopSm90TmaGmmaWarpSpecializedILi14ENS5_IJNS4_1CILi1EEESB_SB_EEENS1_35KernelTmaWarpSpecializedCooperativeEEENS5_IJNSA_ILi384EEENSA_ILi128EEENSA_ILi32EEEEEEaNS5_IJlSB_lEEEaSJ_NS4_8TiledMMAINS4_8MMA_AtomIJNS4_4SM904GMMA27MMA_64x128x32_S32S8S8_SS_TNEEEENS4_6LayoutINS5_IJNSA_ILi2EEESB_SB_EEENS5_IJSB_NSA_ILi0EEEST_EEEEENS5_IJNS4_10UnderscoreESW_SW_EEEEENS4_13SM90_TMA_LOADENS4_14ComposedLayoutINS4_7SwizzleILi1ELi4ELi3EEENS4_18smem_ptr_flag_bitsILi8EEENSQ_INS5_IJNSA_ILi8EEESH_EEENS5_IJSH_SB_EEEEEEEvNS4_8identityESZ_S19_vS1A_EENS_8epilogue10collective6detail29Sm90TmaWarpSpecializedAdapterINS1D_15DefaultEpilogueIaSJ_SJ_NS1C_6thread17LinearCombinationIaLi1EiiLNS1H_9ScaleType4KindE0ELNS_15FloatRoundStyleE2EaEENS1_15EpilogueDefaultEEEEEvvEEEEvNT_6ParamsE)
	.align		4
        /*000c*/ 	.word	index@(__assertfail)
	.align		4
        /*0010*/ 	.word	0x00000000
	.align		4
        /*0014*/ 	.word	0xfffffffe
	.align		4
        /*0018*/ 	.word	0x00000000
	.align		4
        /*001c*/ 	.word	0xfffffffd
	.align		4
        /*0020*/ 	.word	0x00000000
	.align		4
        /*0024*/ 	.word	0xfffffffc


//--------------------- .nv.constant4             --------------------------
	.section	.nv.constant4,"a",@progbits
	.align	8
	.align		8
.nv.constant4:
        /*0000*/ 	.dword	__assertfail
	.align		8
        /*0008*/ 	.dword	__unnamed_1
	.align		8
        /*0010*/ 	.dword	_ZN40_INTERNAL_468c1620_4_k_cu_bd376497_182314cuda3std3__45__cpo5beginE
	.align		8
        /*0018*/ 	.dword	_ZN40_INTERNAL_468c1620_4_k_cu_bd376497_182314cuda3std3__45__cpo3endE
	.align		8
        /*0020*/ 	.dword	_ZN40_INTERNAL_468c1620_4_k_cu_bd376497_182314cuda3std3__45__cpo6cbeginE
	.align		8
        /*0028*/ 	.dword	_ZN40_INTERNAL_468c1620_4_k_cu_bd376497_182314cuda3std3__45__cpo4cendE
	.align		8
        /*0030*/ 	.dword	_ZN40_INTERNAL_468c1620_4_k_cu_bd376497_182314cuda3std3__442_GLOBAL__N__468c1620_4_k_cu_bd376497_182316ignoreE
	.align		8
        /*0038*/ 	.dword	_ZN40_INTERNAL_468c1620_4_k_cu_bd376497_182314cuda3std3__419piecewise_constructE
	.align		8
        /*0040*/ 	.dword	_ZN40_INTERNAL_468c1620_4_k_cu_bd376497_182314cuda3std3__48in_placeE
	.align		8
        /*0048*/ 	.dword	_ZN40_INTERNAL_468c1620_4_k_cu_bd376497_182314cuda3std6ranges3__45__cpo4swapE
	.align		8
        /*0050*/ 	.dword	_ZN40_INTERNAL_468c1620_4_k_cu_bd376497_182314cuda3std6ranges3__45__cpo9iter_moveE
	.align		8
        /*0058*/ 	.dword	_ZN40_INTERNAL_468c1620_4_k_cu_bd376497_182314cute7productE
	.align		8
        /*0060*/ 	.dword	_ZN40_INTERNAL_468c1620_4_k_cu_bd376497_182314cute1_E
	.align		8
        /*0068*/ 	.dword	$str$22
	.align		8
        /*0070*/ 	.dword	$str$23


//--------------------- .text._ZN7cutlass13device_kernelINS_4gemm6kernel13GemmUniversalIN4cute5tupleIJiiiiEEENS1_10collective13CollectiveMmaINS1_34MainloopSm90TmaGmmaWarpSpecializedILi14ENS5_IJNS4_1CILi1EEESB_SB_EEENS1_35KernelTmaWarpSpecializedCooperativeEEENS5_IJNSA_ILi384EEENSA_ILi128EEENSA_ILi32EEEEEEaNS5_IJlSB_lEEEaSJ_NS4_8TiledMMAINS4_8MMA_AtomIJNS4_4SM904GMMA27MMA_64x128x32_S32S8S8_SS_TNEEEENS4_6LayoutINS5_IJNSA_ILi2EEESB_SB_EEENS5_IJSB_NSA_ILi0EEEST_EEEEENS5_IJNS4_10UnderscoreESW_SW_EEEEENS4_13SM90_TMA_LOADENS4_14ComposedLayoutINS4_7SwizzleILi1ELi4ELi3EEENS4_18smem_ptr_flag_bitsILi8EEENSQ_INS5_IJNSA_ILi8EEESH_EEENS5_IJSH_SB_EEEEEEEvNS4_8identityESZ_S19_vS1A_EENS_8epilogue10collective6detail29Sm90TmaWarpSpecializedAdapterINS1D_15DefaultEpilogueIaSJ_SJ_NS1C_6thread17LinearCombinationIaLi1EiiLNS1H_9ScaleType4KindE0ELNS_15FloatRoundStyleE2EaEENS1_15EpilogueDefaultEEEEEvvEEEEvNT_6ParamsE --------------------------
	.section	.text._ZN7cutlass13device_kernelINS_4gemm6kernel13GemmUniversalIN4cute5tupleIJiiiiEEENS1_10collective13CollectiveMmaINS1_34MainloopSm90TmaGmmaWarpSpecializedILi14ENS5_IJNS4_1CILi1EEESB_SB_EEENS1_35KernelTmaWarpSpecializedCooperativeEEENS5_IJNSA_ILi384EEENSA_ILi128EEENSA_ILi32EEEEEEaNS5_IJlSB_lEEEaSJ_NS4_8TiledMMAINS4_8MMA_AtomIJNS4_4SM904GMMA27MMA_64x128x32_S32S8S8_SS_TNEEEENS4_6LayoutINS5_IJNSA_ILi2EEESB_SB_EEENS5_IJSB_NSA_ILi0EEEST_EEEEENS5_IJNS4_10UnderscoreESW_SW_EEEEENS4_13SM90_TMA_LOADENS4_14ComposedLayoutINS4_7SwizzleILi1ELi4ELi3EEENS4_18smem_ptr_flag_bitsILi8EEENSQ_INS5_IJNSA_ILi8EEESH_EEENS5_IJSH_SB_EEEEEEEvNS4_8identityESZ_S19_vS1A_EENS_8epilogue10collective6detail29Sm90TmaWarpSpecializedAdapterINS1D_15DefaultEpilogueIaSJ_SJ_NS1C_6thread17LinearCombinationIaLi1EiiLNS1H_9ScaleType4KindE0ELNS_15FloatRoundStyleE2EaEENS1_15EpilogueDefaultEEEEEvvEEEEvNT_6ParamsE,"ax",@progbits
	.align	128
.text._ZN7cutlass13device_kernelINS_4gemm6kernel13GemmUniversalIN4cute5tupleIJiiiiEEENS1_10collective13CollectiveMmaINS1_34MainloopSm90TmaGmmaWarpSpecializedILi14ENS5_IJNS4_1CILi1EEESB_SB_EEENS1_35KernelTmaWarpSpecializedCooperativeEEENS5_IJNSA_ILi384EEENSA_ILi128EEENSA_ILi32EEEEEEaNS5_IJlSB_lEEEaSJ_NS4_8TiledMMAINS4_8MMA_AtomIJNS4_4SM904GMMA27MMA_64x128x32_S32S8S8_SS_TNEEEENS4_6LayoutINS5_IJNSA_ILi2EEESB_SB_EEENS5_IJSB_NSA_ILi0EEEST_EEEEENS5_IJNS4_10UnderscoreESW_SW_EEEEENS4_13SM90_TMA_LOADENS4_14ComposedLayoutINS4_7SwizzleILi1ELi4ELi3EEENS4_18smem_ptr_flag_bitsILi8EEENSQ_INS5_IJNSA_ILi8EEESH_EEENS5_IJSH_SB_EEEEEEEvNS4_8identityESZ_S19_vS1A_EENS_8epilogue10collective6detail29Sm90TmaWarpSpecializedAdapterINS1D_15DefaultEpilogueIaSJ_SJ_NS1C_6thread17LinearCombinationIaLi1EiiLNS1H_9ScaleType4KindE0ELNS_15FloatRoundStyleE2EaEENS1_15EpilogueDefaultEEEEEvvEEEEvNT_6ParamsE:
        .type           _ZN7cutlass13device_kernelINS_4gemm6kernel13GemmUniversalIN4cute5tupleIJiiiiEEENS1_10collective13CollectiveMmaINS1_34MainloopSm90TmaGmmaWarpSpecializedILi14ENS5_IJNS4_1CILi1EEESB_SB_EEENS1_35KernelTmaWarpSpecializedCooperativeEEENS5_IJNSA_ILi384EEENSA_ILi128EEENSA_ILi32EEEEEEaNS5_IJlSB_lEEEaSJ_NS4_8TiledMMAINS4_8MMA_AtomIJNS4_4SM904GMMA27MMA_64x128x32_S32S8S8_SS_TNEEEENS4_6LayoutINS5_IJNSA_ILi2EEESB_SB_EEENS5_IJSB_NSA_ILi0EEEST_EEEEENS5_IJNS4_10UnderscoreESW_SW_EEEEENS4_13SM90_TMA_LOADENS4_14ComposedLayoutINS4_7SwizzleILi1ELi4ELi3EEENS4_18smem_ptr_flag_bitsILi8EEENSQ_INS5_IJNSA_ILi8EEESH_EEENS5_IJSH_SB_EEEEEEEvNS4_8identityESZ_S19_vS1A_EENS_8epilogue10collective6detail29Sm90TmaWarpSpecializedAdapterINS1D_15DefaultEpilogueIaSJ_SJ_NS1C_6thread17LinearCombinationIaLi1EiiLNS1H_9ScaleType4KindE0ELNS_15FloatRoundStyleE2EaEENS1_15EpilogueDefaultEEEEEvvEEEEvNT_6ParamsE,@function
        .size           _ZN7cutlass13device_kernelINS_4gemm6kernel13GemmUniversalIN4cute5tupleIJiiiiEEENS1_10collective13CollectiveMmaINS1_34MainloopSm90TmaGmmaWarpSpecializedILi14ENS5_IJNS4_1CILi1EEESB_SB_EEENS1_35KernelTmaWarpSpecializedCooperativeEEENS5_IJNSA_ILi384EEENSA_ILi128EEENSA_ILi32EEEEEEaNS5_IJlSB_lEEEaSJ_NS4_8TiledMMAINS4_8MMA_AtomIJNS4_4SM904GMMA27MMA_64x128x32_S32S8S8_SS_TNEEEENS4_6LayoutINS5_IJNSA_ILi2EEESB_SB_EEENS5_IJSB_NSA_ILi0EEEST_EEEEENS5_IJNS4_10UnderscoreESW_SW_EEEEENS4_13SM90_TMA_LOADENS4_14ComposedLayoutINS4_7SwizzleILi1ELi4ELi3EEENS4_18smem_ptr_flag_bitsILi8EEENSQ_INS5_IJNSA_ILi8EEESH_EEENS5_IJSH_SB_EEEEEEEvNS4_8identityESZ_S19_vS1A_EENS_8epilogue10collective6detail29Sm90TmaWarpSpecializedAdapterINS1D_15DefaultEpilogueIaSJ_SJ_NS1C_6thread17LinearCombinationIaLi1EiiLNS1H_9ScaleType4KindE0ELNS_15FloatRoundStyleE2EaEENS1_15EpilogueDefaultEEEEEvvEEEEvNT_6ParamsE,(.L_x_225 - _ZN7cutlass13device_kernelINS_4gemm6kernel13GemmUniversalIN4cute5tupleIJiiiiEEENS1_10collective13CollectiveMmaINS1_34MainloopSm90TmaGmmaWarpSpecializedILi14ENS5_IJNS4_1CILi1EEESB_SB_EEENS1_35KernelTmaWarpSpecializedCooperativeEEENS5_IJNSA_ILi384EEENSA_ILi128EEENSA_ILi32EEEEEEaNS5_IJlSB_lEEEaSJ_NS4_8TiledMMAINS4_8MMA_AtomIJNS4_4SM904GMMA27MMA_64x128x32_S32S8S8_SS_TNEEEENS4_6LayoutINS5_IJNSA_ILi2EEESB_SB_EEENS5_IJSB_NSA_ILi0EEEST_EEEEENS5_IJNS4_10UnderscoreESW_SW_EEEEENS4_13SM90_TMA_LOADENS4_14ComposedLayoutINS4_7SwizzleILi1ELi4ELi3EEENS4_18smem_ptr_flag_bitsILi8EEENSQ_INS5_IJNSA_ILi8EEESH_EEENS5_IJSH_SB_EEEEEEEvNS4_8identityESZ_S19_vS1A_EENS_8epilogue10collective6detail29Sm90TmaWarpSpecializedAdapterINS1D_15DefaultEpilogueIaSJ_SJ_NS1C_6thread17LinearCombinationIaLi1EiiLNS1H_9ScaleType4KindE0ELNS_15FloatRoundStyleE2EaEENS1_15EpilogueDefaultEEEEEvvEEEEvNT_6ParamsE)
        .other          _ZN7cutlass13device_kernelINS_4gemm6kernel13GemmUniversalIN4cute5tupleIJiiiiEEENS1_10collective13CollectiveMmaINS1_34MainloopSm90TmaGmmaWarpSpecializedILi14ENS5_IJNS4_1CILi1EEESB_SB_EEENS1_35KernelTmaWarpSpecializedCooperativeEEENS5_IJNSA_ILi384EEENSA_ILi128EEENSA_ILi32EEEEEEaNS5_IJlSB_lEEEaSJ_NS4_8TiledMMAINS4_8MMA_AtomIJNS4_4SM904GMMA27MMA_64x128x32_S32S8S8_SS_TNEEEENS4_6LayoutINS5_IJNSA_ILi2EEESB_SB_EEENS5_IJSB_NSA_ILi0EEEST_EEEEENS5_IJNS4_10UnderscoreESW_SW_EEEEENS4_13SM90_TMA_LOADENS4_14ComposedLayoutINS4_7SwizzleILi1ELi4ELi3EEENS4_18smem_ptr_flag_bitsILi8EEENSQ_INS5_IJNSA_ILi8EEESH_EEENS5_IJSH_SB_EEEEEEEvNS4_8identityESZ_S19_vS1A_EENS_8epilogue10collective6detail29Sm90TmaWarpSpecializedAdapterINS1D_15DefaultEpilogueIaSJ_SJ_NS1C_6thread17LinearCombinationIaLi1EiiLNS1H_9ScaleType4KindE0ELNS_15FloatRoundStyleE2EaEENS1_15EpilogueDefaultEEEEEvvEEEEvNT_6ParamsE,@"STO_CUDA_ENTRY STV_DEFAULT"
_ZN7cutlass13device_kernelINS_4gemm6kernel13GemmUniversalIN4cute5tupleIJiiiiEEENS1_10collective13CollectiveMmaINS1_34MainloopSm90TmaGmmaWarpSpecializedILi14ENS5_IJNS4_1CILi1EEESB_SB_EEENS1_35KernelTmaWarpSpecializedCooperativeEEENS5_IJNSA_ILi384EEENSA_ILi128EEENSA_ILi32EEEEEEaNS5_IJlSB_lEEEaSJ_NS4_8TiledMMAINS4_8MMA_AtomIJNS4_4SM904GMMA27MMA_64x128x32_S32S8S8_SS_TNEEEENS4_6LayoutINS5_IJNSA_ILi2EEESB_SB_EEENS5_IJSB_NSA_ILi0EEEST_EEEEENS5_IJNS4_10UnderscoreESW_SW_EEEEENS4_13SM90_TMA_LOADENS4_14ComposedLayoutINS4_7SwizzleILi1ELi4ELi3EEENS4_18smem_ptr_flag_bitsILi8EEENSQ_INS5_IJNSA_ILi8EEESH_EEENS5_IJSH_SB_EEEEEEEvNS4_8identityESZ_S19_vS1A_EENS_8epilogue10collective6detail29Sm90TmaWarpSpecializedAdapterINS1D_15DefaultEpilogueIaSJ_SJ_NS1C_6thread17LinearCombinationIaLi1EiiLNS1H_9ScaleType4KindE0ELNS_15FloatRoundStyleE2EaEENS1_15EpilogueDefaultEEEEEvvEEEEvNT_6ParamsE:
[----:B------:R-:W0:Y:S01]  /*0000*/  LDC R1, c[0x0][0x28] ;  /* 0x00000a00ff017b82 */ /* 0x000e220000000800 */
[----:B------:R-:W1:Y:S01]  /*0010*/  S2R R2, SR_TID.X ;  /* 0x0000000000027919 */ /* 0x000e620000002100 */
[----:B------:R-:W-:Y:S01]  /*0020*/  ELECT P0, URZ, PT ;  /* 0x00000000003f782f */ /* 0x000fe20003800000 */
[----:B------:R-:W-:Y:S01]  /*0030*/  BSSY B0, `(.L_x_0) ;  /* 0x0000015000007945 */ /* 0x000fe20003800000 */
[--C-:B-1----:R-:W-:Y:S02]  /*0040*/  SHF.R.U32.HI R0, RZ, 0x5, R2.reuse ;  /* 0x00000005ff007819 */ /* 0x102fe40000011602 */
[----:B------:R-:W-:-:S03]  /*0050*/  SHF.R.U32.HI R3, RZ, 0x7, R2 ;  /* 0x00000007ff037819 */ /* 0x000fc60000011602 */
[----:B------:R-:W1:Y:S04]  /*0060*/  SHFL.IDX PT, R4, R0, RZ, 0x1f ;  /* 0x00001fff00047589 */ /* 0x000e6800000e0000 */
[----:B------:R-:W2:Y:S01]  /*0070*/  SHFL.IDX PT, R3, R3, RZ, 0x1f ;  /* 0x00001fff03037589 */ /* 0x000ea200000e0000 */
[----:B-1----:R-:W-:Y:S02]  /*0080*/  R2UR UR10, R4 ;  /* 0x00000000040a72ca */ /* 0x002fe400000e0000 */
[----:B--2---:R-:W-:-:S11]  /*0090*/  R2UR UR5, R3 ;  /* 0x00000000030572ca */ /* 0x004fd600000e0000 */
[----:B------:R-:W-:Y:S02]  /*00a0*/  USHF.R.S32.HI UR4, URZ, 0x1f, UR10 ;  /* 0x0000001f3f047899 */ /* 0x000fe4000801140a */
[----:B------:R-:W-:Y:S02]  /*00b0*/  ISETP.NE.OR P0, PT, RZ, UR10, !P0 ;  /* 0x0000000aff007c0c */ /* 0x000fe4000c705670 */
[----:B------:R-:W-:-:S04]  /*00c0*/  ULEA.HI UR4, UR4, UR10, URZ, 0x2 ;  /* 0x0000000a04047291 */ /* 0x000fc8000f8f103f */
[----:B------:R-:W-:-:S04]  /*00d0*/  ULOP3.LUT UR4, UR4, 0xfffffffc, URZ, 0xc0, !UPT ;  /* 0xfffffffc04047892 */ /* 0x000fc8000f8ec03f */
[----:B------:R-:W-:-:S03]  /*00e0*/  UIADD3 UR10, UR10, -UR4, URZ ;  /* 0x800000040a0a7290 */ /* 0x000fc6000fffe03f */
[----:B0-----:R-:W-:Y:S09]  /*00f0*/  @P0 BRA `(.L_x_1) ;  /* 0x0000000000200947 */ /* 0x001ff20003800000 */
[----:B------:R-:W-:Y:S02]  /*0100*/  ULDC.64 UR6, c[0x0][0x198] ;  /* 0x0000660000067ab9 */ /* 0x000fe40000000a00 */
[----:B------:R-:W-:Y:S02]  /*0110*/  UIADD3 UR8, UP0, UR6, 0xf0, URZ ;  /* 0x000000f006087890 */ /* 0x000fe4000ff1e03f */
[----:B------:R-:W-:Y:S02]  /*0120*/  UIADD3 UR6, UP1, UR6, 0x1f0, URZ ;  /* 0x000001f006067890 */ /* 0x000fe4000ff3e03f */
[----:B------:R-:W-:Y:S02]  /*0130*/  UIADD3.X UR9, URZ, UR7, URZ, UP0, !UPT ;  /* 0x000000073f097290 */ /* 0x000fe400087fe43f */
[----:B------:R-:W-:-:S07]  /*0140*/  UIADD3.X UR7, URZ, UR7, URZ, UP1, !UPT ;  /* 0x000000073f077290 */ /* 0x000fce0008ffe43f */
[----:B------:R0:W-:Y:S02]  /*0150*/  UTMACCTL.PF [UR8] ;  /* 0x00000000080079b9 */ /* 0x0001e40008040000 */
[----:B------:R0:W-:Y:S02]  /*0160*/  UTMACCTL.PF [UR6] ;  /* 0x00000000060079b9 */ /* 0x0001e40008040000 */
[----:B0-----:R-:W-:Y:S01]  /*0170*/  NOP ;  /* 0x0000000000007918 */ /* 0x001fe20000000000 */
.L_x_1:
[----:B------:R-:W-:Y:S05]  /*0180*/  BSYNC B0 ;  /* 0x0000000000007941 */ /* 0x000fea0003800000 */
.L_x_0:
[----:B------:R-:W0:Y:S01]  /*0190*/  SHFL.IDX PT, R3, R0, RZ, 0x1f ;  /* 0x00001fff00037589 */ /* 0x000e2200000e0000 */
[----:B------:R-:W-:Y:S01]  /*01a0*/  UISETP.NE.AND UP0, UPT, UR10, 0x3, UPT ;  /* 0x000000030a00788c */ /* 0x000fe2000bf05270 */
[----:B------:R-:W-:Y:S01]  /*01b0*/  ISETP.NE.AND P1, PT, RZ, UR5, PT ;  /* 0x00000005ff007c0c */ /* 0x000fe2000bf25270 */
[----:B------:R-:W-:Y:S02]  /*01c0*/  UIADD3 UR18, UR5, -0x1, URZ ;  /* 0xffffffff05127890 */ /* 0x000fe4000fffe03f */
[----:B------:R-:W-:Y:S02]  /*01d0*/  UISETP.EQ.OR UP0, UPT, UR10, URZ, !UP0 ;  /* 0x0000003f0a00728c */ /* 0x000fe4000c702670 */
[----:B------:R-:W-:Y:S02]  /*01e0*/  UISETP.GE.U32.AND UP1, UPT, UR18, 0x2, UPT ;  /* 0x000000021200788c */ /* 0x000fe4000bf26070 */
[----:B------:R-:W-:-:S04]  /*01f0*/  UISETP.EQ.AND UP0, UPT, UR5, URZ, UP0 ;  /* 0x0000003f0500728c */ /* 0x000fc80008702270 */
[----:B------:R-:W-:-:S04]  /*0200*/  USEL UR38, URZ, 0x1, !UP0 ;  /* 0x000000013f267887 */ /* 0x000fc8000c000000 */
[----:B------:R-:W-:Y:S01]  /*0210*/  USEL UR38, UR38, 0x2, UP1 ;  /* 0x0000000226267887 */ /* 0x000fe20008800000 */
[----:B0-----:R-:W-:-:S13]  /*0220*/  ISETP.NE.AND P0, PT, R3, RZ, PT ;  /* 0x000000ff0300720c */ /* 0x001fda0003f05270 */
[----:B------:R-:W-:Y:S05]  /*0230*/  @P0 BRA `(.L_x_2) ;  /* 0x0000000000b40947 */ /* 0x000fea0003800000 */
[----:B------:R-:W-:Y:S01]  /*0240*/  ELECT P0, URZ, PT ;  /* 0x00000000003f782f */ /* 0x000fe20003800000 */
[----:B------:R-:W-:-:S12]  /*0250*/  BSSY B0, `(.L_x_2) ;  /* 0x000002b000007945 */ /* 0x000fd80003800000 */
[----:B------:R-:W-:Y:S05]  /*0260*/  @!P0 BRA `(.L_x_3) ;  /* 0x0000000000a48947 */ /* 0x000fea0003800000 */
[----:B------:R-:W0:Y:S01]  /*0270*/  S2UR UR8, SR_CgaCtaId ;  /* 0x00000000000879c3 */ /* 0x000e220000008800 */
[----:B------:R-:W-:Y:S01]  /*0280*/  UMOV UR4, 0x400 ;  /* 0x0000040000047882 */ /* 0x000fe20000000000 */
[----:B------:R-:W-:Y:S01]  /*0290*/  UMOV UR5, 0x1 ;  /* 0x0000000100057882 */ /* 0x000fe20000000000 */
[----:B------:R-:W-:Y:S02]  /*02a0*/  UMOV UR6, 0x100 ;  /* 0x0000010000067882 */ /* 0x000fe40000000000 */
[----:B------:R-:W-:-:S04]  /*02b0*/  UIADD3 UR6, -UR6, 0x100000, URZ ;  /* 0x0010000006067890 */ /* 0x000fc8000fffe13f */
[----:B------:R-:W-:Y:S02]  /*02c0*/  USHF.L.U32 UR7, UR6, 0xb, URZ ;  /* 0x0000000b06077899 */ /* 0x000fe4000800063f */
[----:B------:R-:W-:Y:S02]  /*02d0*/  USHF.L.U32 UR6, UR6, 0x1, URZ ;  /* 0x0000000106067899 */ /* 0x000fe4000800063f */
[----:B0-----:R-:W-:Y:S02]  /*02e0*/  ULEA UR8, UR8, UR4, 0x18 ;  /* 0x0000000408087291 */ /* 0x001fe4000f8ec03f */
[----:B------:R-:W-:-:S04]  /*02f0*/  UIADD3 UR4, -UR5, 0x100000, URZ ;  /* 0x0010000005047890 */ /* 0x000fc8000fffe13f */
[----:B------:R-:W-:Y:S02]  /*0300*/  USHF.L.U32 UR5, UR4, 0xb, URZ ;  /* 0x0000000b04057899 */ /* 0x000fe4000800063f */
[----:B------:R-:W-:Y:S01]  /*0310*/  USHF.L.U32 UR4, UR4, 0x1, URZ ;  /* 0x0000000104047899 */ /* 0x000fe2000800063f */
[----:B------:R-:W0:Y:S11]  /*0320*/  FENCE.VIEW.ASYNC.S ;  /* 0x00000000000073c6 */ /* 0x000e360000000000 */
[----:B0-----:R0:W1:Y:S01]  /*0330*/  SYNCS.EXCH.64 URZ, [UR8], UR4 ;  /* 0x00000004083f75b2 */ /* 0x0010620008000100 */
[----:B------:R0:W2:Y:S01]  /*0340*/  SYNCS.EXCH.64 URZ, [UR8+0x70], UR6 ;  /* 0x00007006083f75b2 */ /* 0x0000a20008000100 */
[----:B------:R0:W3:Y:S01]  /*0350*/  SYNCS.EXCH.64 URZ, [UR8+0x8], UR4 ;  /* 0x00000804083f75b2 */ /* 0x0000e20008000100 */
[----:B------:R0:W4:Y:S01]  /*0360*/  SYNCS.EXCH.64 URZ, [UR8+0x78], UR6 ;  /* 0x00007806083f75b2 */ /* 0x0001220008000100 */
[----:B------:R0:W0:Y:S01]  /*0370*/  SYNCS.EXCH.64 URZ, [UR8+0x10], UR4 ;  /* 0x00001004083f75b2 */ /* 0x0000220008000100 */
        /* <DEDUP_REMOVED lines=23> */
[----:B-1234-:R-:W-:Y:S01]  /*04f0*/  NOP ;  /* 0x0000000000007918 */ /* 0x01efe20000000000 */
.L_x_3:
[----:B0-----:R-:W-:Y:S05]  /*0500*/  BSYNC B0 ;  /* 0x0000000000007941 */ /* 0x001fea0003800000 */
.L_x_2:
[----:B------:R-:W0:Y:S01]  /*0510*/  SHFL.IDX PT, R0, R0, RZ, 0x1f ;  /* 0x00001fff00007589 */ /* 0x000e2200000e0000 */
[----:B------:R-:W-:Y:S01]  /*0520*/  ELECT P0, URZ, PT ;  /* 0x00000000003f782f */ /* 0x000fe20003800000 */
[----:B------:R-:W1:Y:S01]  /*0530*/  S2UR UR17, SR_CTAID.Y ;  /* 0x00000000001179c3 */ /* 0x000e620000002600 */
[----:B------:R-:W-:Y:S01]  /*0540*/  ULDC UR5, c[0x0][0x65c] ;  /* 0x0001970000057ab9 */ /* 0x000fe20000000800 */
[----:B------:R-:W-:Y:S01]  /*0550*/  UMOV UR12, 0x20 ;  /* 0x00000020000c7882 */ /* 0x000fe20000000000 */
[----:B------:R-:W-:Y:S01]  /*0560*/  UISETP.NE.AND UP2, UPT, UR5, 0x1, UPT ;  /* 0x000000010500788c */ /* 0x000fe2000bf45270 */
[----:B------:R-:W-:Y:S01]  /*0570*/  NOP ;  /* 0x0000000000007918 */ /* 0x000fe20000000000 */
[----:B------:R-:W-:Y:S02]  /*0580*/  NOP ;  /* 0x0000000000007918 */ /* 0x000fe40000000000 */
[----:B------:R-:W-:Y:S01]  /*0590*/  UP2UR UR39, UPR, URZ, 0x4 ;  /* 0x000000043f277883 */ /* 0x000fe20008000000 */
[----:B------:R-:W2:Y:S01]  /*05a0*/  S2UR UR4, SR_CTAID.X ;  /* 0x00000000000479c3 */ /* 0x000ea20000002500 */
[----:B------:R-:W-:-:S02]  /*05b0*/  PLOP3.LUT P2, PT, PT, PT, UP2, 0x80, 0x0 ;  /* 0x000000000000781c */ /* 0x000fc40003f4f028 */
[----:B------:R-:W-:Y:S02]  /*05c0*/  PLOP3.LUT P3, PT, PT, PT, UP2, 0x80, 0x0 ;  /* 0x000000000000781c */ /* 0x000fe40003f6f028 */
[----:B------:R-:W-:Y:S01]  /*05d0*/  PLOP3.LUT P4, PT, PT, PT, UP2, 0x80, 0x0 ;  /* 0x000000000000781c */ /* 0x000fe20003f8f028 */
[----:B------:R-:W-:Y:S01]  /*05e0*/  @UP2 ULDC UR14, c[0x0][0x10] ;  /* 0x00000400000e2ab9 */ /* 0x000fe20000000800 */
[----:B------:R-:W-:Y:S01]  /*05f0*/  @UP2 UMOV UR9, URZ ;  /* 0x0000003f00092c82 */ /* 0x000fe20008000000 */
[----:B------:R-:W-:Y:S01]  /*0600*/  @!UP2 ULDC UR11, c[0x0][0xc] ;  /* 0x00000300000baab9 */ /* 0x000fe20000000800 */
[----:B0-----:R-:W-:Y:S01]  /*0610*/  ISETP.NE.OR P0, PT, R0, RZ, !P0 ;  /* 0x000000ff0000720c */ /* 0x001fe20004705670 */
[----:B-1----:R-:W-:Y:S02]  /*0620*/  @UP2 UMOV UR7, UR17 ;  /* 0x0000001100072c82 */ /* 0x002fe40008000000 */
[----:B------:R-:W-:Y:S01]  /*0630*/  @UP2 UMOV UR8, UR7 ;  /* 0x0000000700082c82 */ /* 0x000fe20008000000 */
[----:B------:R-:W-:Y:S01]  /*0640*/  @!UP2 UMOV UR7, UR17 ;  /* 0x000000110007ac82 */ /* 0x000fe20008000000 */
[----:B--2---:R-:W-:-:S08]  /*0650*/  @UP2 UIMAD.WIDE.U32 UR14, UR4, UR14, UR8 ;  /* 0x0000000e040e22a5 */ /* 0x004fd0000f8e0008 */
[----:B------:R-:W-:Y:S01]  /*0660*/  VOTEU.ALL UP0, P0 ;  /* 0x00000000003f7886 */ /* 0x000fe20000000000 */
[----:B------:R-:W-:Y:S01]  /*0670*/  VOTEU.ALL UP1, P0 ;  /* 0x00000000003f7886 */ /* 0x000fe20000020000 */
[----:B------:R-:W-:-:S03]  /*0680*/  IMAD.U32 R17, RZ, RZ, UR15 ;  /* 0x0000000fff117e24 */ /* 0x000fc6000f8e00ff */
[----:B------:R-:W0:Y:S01]  /*0690*/  @!UP0 S2UR UR6, SR_CgaCtaId ;  /* 0x00000000000689c3 */ /* 0x000e220000008800 */
[----:B------:R-:W-:Y:S01]  /*06a0*/  @!UP0 UMOV UR5, 0x400 ;  /* 0x0000040000058882 */ /* 0x000fe20000000000 */
[----:B------:R-:W-:-:S04]  /*06b0*/  @!UP0 UIADD3 UR12, -UR12, 0x100000, URZ ;  /* 0x001000000c0c8890 */ /* 0x000fc8000fffe13f */
[----:B------:R-:W-:Y:S02]  /*06c0*/  @!UP0 USHF.L.U32 UR13, UR12, 0xb, URZ ;  /* 0x0000000b0c0d8899 */ /* 0x000fe4000800063f */
[----:B------:R-:W-:Y:S01]  /*06d0*/  @!UP0 USHF.L.U32 UR12, UR12, 0x1, URZ ;  /* 0x000000010c0c8899 */ /* 0x000fe2000800063f */
[----:B------:R-:W-:Y:S01]  /*06e0*/  IMAD.U32 R16, RZ, RZ, UR14 ;  /* 0x0000000eff107e24 */ /* 0x000fe2000f8e00ff */
[----:B0-----:R-:W-:Y:S01]  /*06f0*/  @!UP0 ULEA UR16, UR6, UR5, 0x18 ;  /* 0x0000000506108291 */ /* 0x001fe2000f8ec03f */
[----:B------:R-:W-:Y:S02]  /*0700*/  VOTEU.ALL UP0, P0 ;  /* 0x00000000003f7886 */ /* 0x000fe40000000000 */
[----:B------:R-:W-:Y:S01]  /*0710*/  UMOV UR5, URZ ;  /* 0x0000003f00057c82 */ /* 0x000fe20008000000 */
[----:B------:R-:W-:Y:S01]  /*0720*/  @UP2 UMOV UR6, URZ ;  /* 0x0000003f00062c82 */ /* 0x000fe20008000000 */
[----:B------:R-:W-:Y:S01]  /*0730*/  @!UP2 UIMAD.WIDE.U32 UR8, UR11, UR7, UR4 ;  /* 0x000000070b08a2a5 */ /* 0x000fe2000f8e0004 */
[----:B------:R-:W-:Y:S01]  /*0740*/  PLOP3.LUT P0, PT, PT, PT, UP2, 0x80, 0x0 ;  /* 0x000000000000781c */ /* 0x000fe20003f0f028 */
[----:B------:R-:W-:-:S04]  /*0750*/  @UP2 UIADD3 UR6, UR15, UR6, URZ ;  /* 0x000000060f062290 */ /* 0x000fc8000fffe03f */
[----:B------:R-:W-:Y:S01]  /*0760*/  IMAD.U32 R4, RZ, RZ, UR8 ;  /* 0x00000008ff047e24 */ /* 0x000fe2000f8e00ff */
[----:B------:R-:W0:Y:S02]  /*0770*/  FENCE.VIEW.ASYNC.S ;  /* 0x00000000000073c6 */ /* 0x000e240000000000 */
[----:B0-----:R0:W1:Y:S01]  /*0780*/  @!UP0 SYNCS.EXCH.64 URZ, [UR16+0xf0], UR12 ;  /* 0x0000f00c103f85b2 */ /* 0x0010620008000100 */
[----:B------:R-:W-:Y:S02]  /*0790*/  IMAD.U32 R7, RZ, RZ, UR9 ;  /* 0x00000009ff077e24 */ /* 0x000fe4000f8e00ff */
[----:B------:R-:W-:Y:S02]  /*07a0*/  @P2 IMAD.U32 R17, RZ, RZ, UR6 ;  /* 0x00000006ff112e24 */ /* 0x000fe4000f8e00ff */
[----:B------:R-:W-:Y:S02]  /*07b0*/  IMAD.U32 R5, RZ, RZ, UR9 ;  /* 0x00000009ff057e24 */ /* 0x000fe4000f8e00ff */
[----:B------:R-:W-:-:S02]  /*07c0*/  IMAD.U32 R6, RZ, RZ, UR8 ;  /* 0x00000008ff067e24 */ /* 0x000fc4000f8e00ff */
[----:B------:R-:W-:Y:S02]  /*07d0*/  @!P3 IMAD.MOV.U32 R16, RZ, RZ, R4 ;  /* 0x000000ffff10b224 */ /* 0x000fe400078e0004 */
[----:B------:R-:W-:Y:S01]  /*07e0*/  @!P4 IMAD.MOV.U32 R17, RZ, RZ, R7 ;  /* 0x000000ffff11c224 */ /* 0x000fe200078e0007 */
[----:B------:R0:W1:Y:S01]  /*07f0*/  @!UP1 SYNCS.EXCH.64 URZ, [UR16+0xf8], UR12 ;  /* 0x0000f80c103f95b2 */ /* 0x0000620008000100 */
[----:B------:R-:W-:Y:S01]  /*0800*/  NOP ;  /* 0x0000000000007918 */ /* 0x000fe20000000000 */
[----:B-1----:R-:W-:Y:S06]  /*0810*/  BAR.SYNC.DEFER_BLOCKING 0x0 ;  /* 0x0000000000007b1d */ /* 0x002fec0000010000 */
[----:B------:R-:W-:Y:S05]  /*0820*/  @!P1 BRA `(.L_x_4) ;  /* 0x000000d400449947 */ /* 0x000fea0003800000 */
[----:B------:R-:W-:-:S06]  /*0830*/  UISETP.GT.U32.AND UP0, UPT, UR18, 0x1, UPT ;  /* 0x000000011200788c */ /* 0x000fcc000bf04070 */
[----:B------:R-:W-:-:S13]  /*0840*/  PLOP3.LUT P0, PT, PT, PT, UP0, 0x80, 0x0 ;  /* 0x000000000000781c */ /* 0x000fda0003f0f008 */
[----:B0-----:R-:W-:Y:S05]  /*0850*/  @P0 EXIT ;  /* 0x000000000000094d */ /* 0x001fea0003800000 */
[----:B------:R-:W-:Y:S01]  /*0860*/  ULDC.64 UR8, c[0x0][0x650] ;  /* 0x0001940000087ab9 */ /* 0x000fe20000000a00 */
[----:B------:R-:W-:Y:S01]  /*0870*/  UMOV UR49, 0xffffffff ;  /* 0xffffffff00317882 */ /* 0x000fe20000000000 */
[----:B------:R-:W-:Y:S01]  /*0880*/  ISETP.GE.U32.AND P0, PT, R16, UR8, PT ;  /* 0x0000000810007c0c */ /* 0x000fe2000bf06070 */
[----:B------:R-:W-:Y:S01]  /*0890*/  UMOV UR40, 0xffffffff ;  /* 0xffffffff00287882 */ /* 0x000fe20000000000 */
[----:B------:R-:W-:Y:S01]  /*08a0*/  UMOV UR41, 0xffffffff ;  /* 0xffffffff00297882 */ /* 0x000fe20000000000 */
[----:B------:R-:W-:Y:S02]  /*08b0*/  PRMT R0, RZ, 0x7610, R0 ;  /* 0x00007610ff007816 */ /* 0x000fe40000000000 */
[----:B------:R-:W-:-:S13]  /*08c0*/  ISETP.GE.U32.AND.EX P0, PT, R17, UR9, PT, P0 ;  /* 0x0000000911007c0c */ /* 0x000fda000bf06100 */
[----:B------:R-:W-:Y:S05]  /*08d0*/  @P0 BRA `(.L_x_5) ;  /* 0x0000000400800947 */ /* 0x000fea0003800000 */
[----:B------:R-:W-:Y:S01]  /*08e0*/  I2FP.F32.U32 R0, UR4 ;  /* 0x0000000400007c45 */ /* 0x000fe20008201000 */
[----:B------:R-:W-:Y:S01]  /*08f0*/  ULDC.64 UR16, c[0x0][0x628] ;  /* 0x00018a0000107ab9 */ /* 0x000fe20000000a00 */
[----:B------:R-:W-:Y:S01]  /*0900*/  ULDC UR6, c[0x0][0x150] ;  /* 0x0000540000067ab9 */ /* 0x000fe20000000800 */
[----:B------:R-:W-:Y:S01]  /*0910*/  ISETP.NE.U32.AND P0, PT, RZ, UR16, PT ;  /* 0x00000010ff007c0c */ /* 0x000fe2000bf05070 */
[----:B------:R-:W-:Y:S01]  /*0920*/  ULDC UR15, c[0x0][0x630] ;  /* 0x00018c00000f7ab9 */ /* 0x000fe20000000800 */
[----:B------:R-:W-:Y:S01]  /*0930*/  FMUL R0, R0, UR6 ;  /* 0x0000000600007c20 */ /* 0x000fe20008400000 */
[----:B------:R-:W-:Y:S01]  /*0940*/  R2UR UR18, R16 ;  /* 0x00000000101272ca */ /* 0x000fe200000e0000 */
[----:B------:R-:W-:Y:S01]  /*0950*/  ULDC UR20, c[0x0][0x154] ;  /* 0x0000550000147ab9 */ /* 0x000fe20000000800 */
[----:B------:R-:W-:Y:S01]  /*0960*/  ISETP.NE.AND.EX P0, PT, RZ, UR17, PT, P0 ;  /* 0x00000011ff007c0c */ /* 0x000fe2000bf05300 */
[----:B------:R0:W1:Y:S01]  /*0970*/  F2I.U32.TRUNC.NTZ R3, R0 ;  /* 0x0000000000037305 */ /* 0x000062000020f000 */
[----:B------:R-:W-:-:S02]  /*0980*/  R2UR UR19, R17 ;  /* 0x00000000111372ca */ /* 0x000fc400000e0000 */
[----:B------:R-:W-:Y:S02]  /*0990*/  R2UR UR8, R16 ;  /* 0x00000000100872ca */ /* 0x000fe400000e0000 */
[----:B------:R-:W-:-:S07]  /*09a0*/  R2UR UR9, R17 ;  /* 0x00000000110972ca */ /* 0x000fce00000e0000 */
[----:B0-----:R-:W-:Y:S08]  /*09b0*/  @!P0 BRA `(.L_x_6) ;  /* 0x0000000000308947 */ /* 0x001ff00003800000 */
[----:B------:R-:W-:Y:S01]  /*09c0*/  R2UR UR8, R16 ;  /* 0x00000000100872ca */ /* 0x000fe200000e0000 */
[----:B------:R-:W-:Y:S01]  /*09d0*/  ULDC UR6, c[0x0][0x634] ;  /* 0x00018d0000067ab9 */ /* 0x000fe20000000800 */
[----:B------:R-:W-:-:S11]  /*09e0*/  R2UR UR14, R17 ;  /* 0x00000000110e72ca */ /* 0x000fd600000e0000 */
[----:B------:R-:W-:-:S04]  /*09f0*/  UIADD3 UR6, UP0, UR8, UR6, URZ ;  /* 0x0000000608067290 */ /* 0x000fc8000ff1e03f */
[----:B------:R-:W-:-:S04]  /*0a00*/  UIADD3.X UR14, URZ, UR14, URZ, UP0, !UPT ;  /* 0x0000000e3f0e7290 */ /* 0x000fc800087fe43f */
[----:B------:R-:W-:-:S04]  /*0a10*/  UIMAD.WIDE.U32 UR8, UR14, UR16, URZ ;  /* 0x000000100e0872a5 */ /* 0x000fc8000f8e003f */
[----:B------:R-:W-:Y:S02]  /*0a20*/  UIMAD.WIDE.U32 UR10, UP0, UR6, UR17, UR8 ;  /* 0x00000011060a72a5 */ /* 0x000fe4000f800008 */
[----:B------:R-:W-:Y:S02]  /*0a30*/  UIMAD.WIDE.U32 UR8, UR6, UR16, URZ ;  /* 0x00000010060872a5 */ /* 0x000fe4000f8e003f */
[----:B------:R-:W-:Y:S02]  /*0a40*/  UIADD3.X UR13, URZ, URZ, URZ, UP0, !UPT ;  /* 0x0000003f3f0d7290 */ /* 0x000fe400087fe43f */
[----:B------:R-:W-:Y:S01]  /*0a50*/  UIADD3 URZ, UP0, UR9, UR10, URZ ;  /* 0x0000000a093f7290 */ /* 0x000fe2000ff1e03f */
[----:B------:R-:W-:-:S03]  /*0a60*/  UMOV UR12, UR11 ;  /* 0x0000000b000c7c82 */ /* 0x000fc60008000000 */
[----:B------:R-:W-:-:S12]  /*0a70*/  UIMAD.WIDE.U32.X UR8, UR14, UR17, UR12, UP0 ;  /* 0x000000110e0872a5 */ /* 0x000fd800080e040c */
.L_x_6:
[----:B------:R-:W-:Y:S01]  /*0a80*/  USHF.R.U64 UR41, UR8, UR15, UR9 ;  /* 0x0000000f08297299 */ /* 0x000fe20008001209 */
[----:B------:R-:W-:Y:S01]  /*0a90*/  I2FP.F32.U32 R0, UR7 ;  /* 0x0000000700007c45 */ /* 0x000fe20008201000 */
[----:B------:R-:W-:Y:S01]  /*0aa0*/  USHF.R.U32.HI UR5, URZ, UR15, UR9 ;  /* 0x0000000f3f057299 */ /* 0x000fe20008011609 */
[----:B-1----:R-:W-:Y:S01]  /*0ab0*/  R2UR UR12, R3 ;  /* 0x00000000030c72ca */ /* 0x002fe200000e0000 */
[----:B------:R-:W-:Y:S02]  /*0ac0*/  UIADD3 UR6, UP0, URZ, -UR41, URZ ;  /* 0x800000293f067290 */ /* 0x000fe4000ff1e03f */
[----:B------:R-:W-:Y:S01]  /*0ad0*/  FMUL R0, R0, UR20 ;  /* 0x0000001400007c20 */ /* 0x000fe20008400000 */
[----:B------:R-:W-:Y:S01]  /*0ae0*/  ULDC.64 UR8, c[0x0][0x620] ;  /* 0x0001880000087ab9 */ /* 0x000fe20000000a00 */
[----:B------:R-:W-:Y:S01]  /*0af0*/  UIADD3.X UR5, URZ, ~UR5, URZ, UP0, !UPT ;  /* 0x800000053f057290 */ /* 0x000fe200087fe43f */
[----:B------:R-:W-:Y:S01]  /*0b00*/  UMOV UR10, UR18 ;  /* 0x00000012000a7c82 */ /* 0x000fe20008000000 */
[----:B------:R-:W-:-:S02]  /*0b10*/  UMOV UR11, UR19 ;  /* 0x00000013000b7c82 */ /* 0x000fc40008000000 */
[----:B------:R-:W-:Y:S01]  /*0b20*/  UIMAD UR5, UR5, UR8, URZ ;  /* 0x00000008050572a4 */ /* 0x000fe2000f8e023f */
[----:B------:R-:W0:Y:S01]  /*0b30*/  F2I.U32.TRUNC.NTZ R0, R0 ;  /* 0x0000000000007305 */ /* 0x000e22000020f000 */
[----:B------:R-:W-:Y:S02]  /*0b40*/  UIMAD.WIDE.U32 UR10, UR6, UR8, UR10 ;  /* 0x00000008060a72a5 */ /* 0x000fe4000f8e000a */
[----:B------:R-:W-:Y:S01]  /*0b50*/  UIMAD UR6, UR6, UR9, UR5 ;  /* 0x00000009060672a4 */ /* 0x000fe2000f8e0205 */
[----:B------:R-:W-:Y:S01]  /*0b60*/  ULDC UR21, c[0x0][0x658] ;  /* 0x0001960000157ab9 */ /* 0x000fe20000000800 */
[----:B------:R-:W-:Y:S02]  /*0b70*/  UMOV UR19, 0xffffffff ;  /* 0xffffffff00137882 */ /* 0x000fe40000000000 */
[----:B------:R-:W-:Y:S01]  /*0b80*/  UIADD3 UR6, UR11, UR6, URZ ;  /* 0x000000060b067290 */ /* 0x000fe2000fffe03f */
[----:B------:R-:W-:Y:S01]  /*0b90*/  ULDC UR15, c[0x0][0x618] ;  /* 0x00018600000f7ab9 */ /* 0x000fe20000000800 */
[----:B------:R-:W-:Y:S01]  /*0ba0*/  ULDC.64 UR8, c[0x0][0x640] ;  /* 0x0001900000087ab9 */ /* 0x000fe20000000a00 */
[----:B------:R-:W-:Y:S01]  /*0bb0*/  USHF.L.U32 UR11, UR19, UR21, URZ ;  /* 0x00000015130b7299 */ /* 0x000fe2000800063f */
[----:B------:R-:W-:Y:S01]  /*0bc0*/  ISETP.NE.U32.AND P0, PT, RZ, UR8, PT ;  /* 0x00000008ff007c0c */ /* 0x000fe2000bf05070 */
[----:B------:R-:W-:-:S02]  /*0bd0*/  USHF.R.U64 UR19, UR10, UR15, UR6 ;  /* 0x0000000f0a137299 */ /* 0x000fc40008001206 */
[----:B------:R-:W-:Y:S01]  /*0be0*/  USHF.R.U32.HI UR10, URZ, UR15, UR6 ;  /* 0x0000000f3f0a7299 */ /* 0x000fe20008011606 */
[----:B0-----:R-:W-:Y:S01]  /*0bf0*/  R2UR UR14, R0 ;  /* 0x00000000000e72ca */ /* 0x001fe200000e0000 */
[----:B------:R-:W-:Y:S01]  /*0c00*/  ULDC UR17, c[0x0][0x608] ;  /* 0x0001820000117ab9 */ /* 0x000fe20000000800 */
[----:B------:R-:W-:Y:S01]  /*0c10*/  ISETP.NE.AND.EX P0, PT, RZ, UR9, PT, P0 ;  /* 0x00000009ff007c0c */ /* 0x000fe2000bf05300 */
[----:B------:R-:W-:Y:S02]  /*0c20*/  USHF.R.U64 UR23, UR19, UR17, UR10 ;  /* 0x0000001113177299 */ /* 0x000fe4000800120a */
[----:B------:R-:W-:Y:S01]  /*0c30*/  USHF.R.U32.HI UR10, URZ, UR17, UR10 ;  /* 0x000000113f0a7299 */ /* 0x000fe2000801160a */
[----:B------:R-:W-:Y:S01]  /*0c40*/  UMOV UR16, 0x1 ;  /* 0x0000000100107882 */ /* 0x000fe20000000000 */
[----:B------:R-:W-:Y:S02]  /*0c50*/  UIADD3 UR12, -UR12, URZ, URZ ;  /* 0x0000003f0c0c7290 */ /* 0x000fe4000fffe13f */
[----:B------:R-:W-:-:S02]  /*0c60*/  USHF.R.U64 UR24, UR23, UR21, UR10 ;  /* 0x0000001517187299 */ /* 0x000fc4000800120a */
[----:B------:R-:W-:Y:S01]  /*0c70*/  USHF.L.U32 UR6, UR16, UR21, URZ ;  /* 0x0000001510067299 */ /* 0x000fe2000800063f */
[----:B------:R-:W-:Y:S01]  /*0c80*/  ULDC UR13, c[0x0][0x144] ;  /* 0x00005100000d7ab9 */ /* 0x000fe20000000800 */
[----:B------:R-:W-:Y:S01]  /*0c90*/  ULDC UR5, c[0x0][0x600] ;  /* 0x0001800000057ab9 */ /* 0x000fe20000000800 */
[----:B------:R-:W-:Y:S02]  /*0ca0*/  ULOP3.LUT UR16, URZ, UR11, URZ, 0x33, !UPT ;  /* 0x0000000b3f107292 */ /* 0x000fe4000f8e333f */
[----:B------:R-:W-:Y:S02]  /*0cb0*/  USHF.R.U32.HI UR11, URZ, UR21, UR10 ;  /* 0x000000153f0b7299 */ /* 0x000fe4000801160a */
[----:B------:R-:W-:Y:S02]  /*0cc0*/  UIADD3 UR18, UR5, -0x1, URZ ;  /* 0xffffffff05127890 */ /* 0x000fe4000fffe03f */
[----:B------:R-:W-:Y:S02]  /*0cd0*/  UIADD3 UR20, -UR14, URZ, URZ ;  /* 0x0000003f0e147290 */ /* 0x000fe4000fffe13f */
[----:B------:R-:W-:Y:S01]  /*0ce0*/  UIMAD UR4, UR13, UR12, UR4 ;  /* 0x0000000c0d0472a4 */ /* 0x000fe2000f8e0204 */
[----:B------:R-:W-:Y:S01]  /*0cf0*/  ULDC UR25, c[0x0][0x148] ;  /* 0x0000520000197ab9 */ /* 0x000fe20000000800 */
[----:B------:R-:W-:Y:S01]  /*0d00*/  ULDC UR21, c[0x0][0x648] ;  /* 0x0001920000157ab9 */ /* 0x000fe20000000800 */
[----:B------:R-:W-:Y:S01]  /*0d10*/  ULDC UR22, c[0x0][0x638] ;  /* 0x00018e0000167ab9 */ /* 0x000fe20000000800 */
[----:B------:R-:W-:Y:S01]  /*0d20*/  UMOV UR10, UR24 ;  /* 0x00000018000a7c82 */ /* 0x000fe20008000000 */
[----:B------:R-:W-:Y:S07]  /*0d30*/  @!P0 BRA `(.L_x_7) ;  /* 0x0000000000308947 */ /* 0x000fee0003800000 */
[----:B------:R-:W-:Y:S02]  /*0d40*/  ULDC UR14, c[0x0][0x64c] ;  /* 0x00019300000e7ab9 */ /* 0x000fe40000000800 */
        /* <DEDUP_REMOVED lines=8> */
[----:B------:R-:W-:-:S07]  /*0dd0*/  UIMAD.WIDE.U32.X UR8, UR17, UR9, UR14, UP0 ;  /* 0x00000009110872a5 */ /* 0x000fce00080e040e */
[----:B------:R-:W-:Y:S01]  /*0de0*/  UMOV UR10, UR8 ;  /* 0x00000008000a7c82 */ /* 0x000fe20008000000 */
[----:B------:R-:W-:-:S05]  /*0df0*/  UMOV UR11, UR9 ;  /* 0x00000009000b7c82 */ /* 0x000fca0008000000 */
.L_x_7:
[----:B------:R-:W-:Y:S01]  /*0e00*/  UISETP.NE.AND UP0, UPT, UR39, URZ, UPT ;  /* 0x0000003f2700728c */ /* 0x000fe2000bf05270 */
[----:B------:R-:W-:Y:S01]  /*0e10*/  IMAD.MOV.U32 R0, RZ, RZ, 0x1 ;  /* 0x00000001ff007424 */ /* 0x000fe200078e00ff */
[----:B------:R-:W-:Y:S02]  /*0e20*/  USHF.R.U64 UR8, UR10, UR21, UR11 ;  /* 0x000000150a087299 */ /* 0x000fe4000800120b */
[----:B------:R-:W-:Y:S02]  /*0e30*/  ULOP3.LUT UR16, UR23, UR16, URZ, 0xc0, !UPT ;  /* 0x0000001017107292 */ /* 0x000fe4000f8ec03f */
[----:B------:R-:W-:Y:S02]  /*0e40*/  ULOP3.LUT UR18, UR19, UR18, URZ, 0xc0, !UPT ;  /* 0x0000001213127292 */ /* 0x000fe4000f8ec03f */
[----:B------:R-:W-:-:S03]  /*0e50*/  UIMAD UR16, UR6, UR8, UR16 ;  /* 0x00000008061072a4 */ /* 0x000fc6000f8e0210 */
[----:B------:R-:W-:Y:S02]  /*0e60*/  @UP0 UIMAD UR4, UR25, UR20, UR7 ;  /* 0x00000014190402a4 */ /* 0x000fe4000f8e0207 */
[----:B------:R-:W-:-:S04]  /*0e70*/  UIADD3 UR7, -UR8, URZ, URZ ;  /* 0x0000003f08077290 */ /* 0x000fc8000fffe13f */
[----:B------:R-:W-:-:S03]  /*0e80*/  UIMAD UR6, UR7, UR22, UR24 ;  /* 0x00000016070672a4 */ /* 0x000fc6000f8e0218 */
[----:B------:R-:W-:Y:S01]  /*0e90*/  ULDC UR7, c[0x0][0x610] ;  /* 0x0001840000077ab9 */ /* 0x000fe20000000800 */
[----:B------:R-:W-:Y:S02]  /*0ea0*/  UIMAD UR6, UR6, UR5, UR18 ;  /* 0x00000005060672a4 */ /* 0x000fe4000f8e0212 */
[----:B------:R-:W-:-:S04]  /*0eb0*/  UIMAD UR4, UR16, UR7, UR4 ;  /* 0x00000007100472a4 */ /* 0x000fc8000f8e0204 */
[----:B------:R-:W-:Y:S02]  /*0ec0*/  USEL UR40, UR6, UR4, !UP0 ;  /* 0x0000000406287287 */ /* 0x000fe4000c000000 */
[----:B------:R-:W-:-:S12]  /*0ed0*/  USEL UR49, UR4, UR6, !UP0 ;  /* 0x0000000604317287 */ /* 0x000fd8000c000000 */
.L_x_5:
[----:B------:R-:W-:-:S08]  /*0ee0*/  NOP ;  /* 0x0000000000007918 */ /* 0x000fd00000000000 */
[----:B------:R-:W0:Y:S02]  /*0ef0*/  USETMAXREG.TRY_ALLOC.CTAPOOL UP0, 0xe8 ;  /* 0x000000e8000079c8 */ /* 0x000e240008000600 */
[----:B0-----:R-:W-:-:S13]  /*0f00*/  PLOP3.LUT P0, PT, PT, PT, UP0, 0x80, 0x0 ;  /* 0x000000000000781c */ /* 0x001fda0003f0f008 */
[----:B------:R-:W-:Y:S05]  /*0f10*/  @!P0 BRA `(.L_x_5) ;  /* 0xfffffffc00f08947 */ /* 0x000fea000383ffff */
[----:B------:R-:W-:Y:S01]  /*0f20*/  ULDC.64 UR4, c[0x0][0x598] ;  /* 0x0001660000047ab9 */ /* 0x000fe20000000a00 */
[----:B------:R-:W-:Y:S01]  /*0f30*/  ULDC.64 UR50, c[0x0][0x208] ;  /* 0x0000820000327ab9 */ /* 0x000fe20000000a00 */
[----:B------:R-:W-:-:S04]  /*0f40*/  ISETP.NE.U32.AND P0, PT, RZ, UR4, PT ;  /* 0x00000004ff007c0c */ /* 0x000fc8000bf05070 */
[----:B------:R-:W-:-:S13]  /*0f50*/  ISETP.NE.AND.EX P0, PT, RZ, UR5, PT, P0 ;  /* 0x00000005ff007c0c */ /* 0x000fda000bf05300 */
[----:B------:R-:W-:Y:S05]  /*0f60*/  @!P0 BRA `(.L_x_8) ;  /* 0x00000000001c8947 */ /* 0x000fea0003800000 */
[----:B------:R-:W0:Y:S02]  /*0f70*/  LDC.64 R4, c[0x0][0x598] ;  /* 0x00016600ff047b82 */ /* 0x000e240000000a00 */
[----:B0-----:R-:W2:Y:S02]  /*0f80*/  LDG.E.64 R4, desc[UR50][R4.64] ;  /* 0x0000003204047981 */ /* 0x001ea4000c1e1b00 */
[----:B--2---:R-:W-:-:S04]  /*0f90*/  ISETP.NE.U32.AND P0, PT, R4, RZ, PT ;  /* 0x000000ff0400720c */ /* 0x004fc80003f05070 */
[----:B------:R-:W-:-:S13]  /*0fa0*/  ISETP.NE.AND.EX P0, PT, R5, RZ, PT, P0 ;  /* 0x000000ff0500720c */ /* 0x000fda0003f05300 */
[----:B------:R-:W-:Y:S05]  /*0fb0*/  @!P0 BRA `(.L_x_8) ;  /* 0x0000000000088947 */ /* 0x000fea0003800000 */
[----:B------:R0:W5:Y:S01]  /*0fc0*/  LD.E R18, desc[UR50][R4.64] ;  /* 0x0000003204127980 */ /* 0x000162000c101900 */
[----:B------:R-:W-:Y:S05]  /*0fd0*/  BRA `(.L_x_9) ;  /* 0x0000000000247947 */ /* 0x000fea0003800000 */
.L_x_8:
[----:B------:R-:W-:Y:S02]  /*0fe0*/  ULDC.64 UR4, c[0x0][0x588] ;  /* 0x0001620000047ab9 */ /* 0x000fe40000000a00 */
[----:B------:R-:W-:-:S04]  /*0ff0*/  ISETP.NE.U32.AND P0, PT, RZ, UR4, PT ;  /* 0x00000004ff007c0c */ /* 0x000fc8000bf05070 */
[----:B------:R-:W-:-:S13]  /*1000*/  ISETP.NE.AND.EX P0, PT, RZ, UR5, PT, P0 ;  /* 0x00000005ff007c0c */ /* 0x000fda000bf05300 */
[----:B------:R-:W-:Y:S05]  /*1010*/  @!P0 BRA `(.L_x_10) ;  /* 0x00000000000c8947 */ /* 0x000fea0003800000 */
[----:B------:R-:W0:Y:S02]  /*1020*/  LDC.64 R18, c[0x0][0x588] ;  /* 0x00016200ff127b82 */ /* 0x000e240000000a00 */
[----:B0-----:R1:W5:Y:S01]  /*1030*/  LDG.E R18, desc[UR50][R18.64] ;  /* 0x0000003212127981 */ /* 0x001362000c1e1900 */
[----:B------:R-:W-:Y:S05]  /*1040*/  BRA `(.L_x_9) ;  /* 0x0000000000087947 */ /* 0x000fea0003800000 */
.L_x_10:
[----:B------:R-:W-:Y:S02]  /*1050*/  ULDC UR4, c[0x0][0x580] ;  /* 0x0001600000047ab9 */ /* 0x000fe40000000800 */
[----:B------:R-:W-:-:S07]  /*1060*/  IMAD.U32 R18, RZ, RZ, UR4 ;  /* 0x00000004ff127e24 */ /* 0x000fce000f8e00ff */
.L_x_9:
[----:B------:R-:W-:Y:S02]  /*1070*/  ULDC.64 UR4, c[0x0][0x5a0] ;  /* 0x0001680000047ab9 */ /* 0x000fe40000000a00 */
[----:B------:R-:W-:-:S04]  /*1080*/  ISETP.NE.U32.AND P0, PT, RZ, UR4, PT ;  /* 0x00000004ff007c0c */ /* 0x000fc8000bf05070 */
[----:B------:R-:W-:-:S13]  /*1090*/  ISETP.NE.AND.EX P0, PT, RZ, UR5, PT, P0 ;  /* 0x00000005ff007c0c */ /* 0x000fda000bf05300 */
[----:B------:R-:W-:Y:S05]  /*10a0*/  @!P0 BRA `(.L_x_11) ;  /* 0x00000000001c8947 */ /* 0x000fea0003800000 */
[----:B0-----:R-:W0:Y:S02]  /*10b0*/  LDC.64 R4, c[0x0][0x5a0] ;  /* 0x00016800ff047b82 */ /* 0x001e240000000a00 */
[----:B0-----:R-:W2:Y:S02]  /*10c0*/  LDG.E.64 R4, desc[UR50][R4.64] ;  /* 0x0000003204047981 */ /* 0x001ea4000c1e1b00 */
[----:B--2---:R-:W-:-:S04]  /*10d0*/  ISETP.NE.U32.AND P0, PT, R4, RZ, PT ;  /* 0x000000ff0400720c */ /* 0x004fc80003f05070 */
[----:B------:R-:W-:-:S13]  /*10e0*/  ISETP.NE.AND.EX P0, PT, R5, RZ, PT, P0 ;  /* 0x000000ff0500720c */ /* 0x000fda0003f05300 */
[----:B------:R-:W-:Y:S05]  /*10f0*/  @!P0 BRA `(.L_x_11) ;  /* 0x0000000000088947 */ /* 0x000fea0003800000 */
[----:B-1----:R0:W5:Y:S01]  /*1100*/  LD.E R19, desc[UR50][R4.64] ;  /* 0x0000003204137980 */ /* 0x002162000c101900 */
[----:B------:R-:W-:Y:S05]  /*1110*/  BRA `(.L_x_12) ;  /* 0x0000000000247947 */ /* 0x000fea0003800000 */
.L_x_11:
[----:B------:R-:W-:Y:S02]  /*1120*/  ULDC.64 UR4, c[0x0][0x590] ;  /* 0x0001640000047ab9 */ /* 0x000fe40000000a00 */
[----:B------:R-:W-:-:S04]  /*1130*/  ISETP.NE.U32.AND P0, PT, RZ, UR4, PT ;  /* 0x00000004ff007c0c */ /* 0x000fc8000bf05070 */
[----:B------:R-:W-:-:S13]  /*1140*/  ISETP.NE.AND.EX P0, PT, RZ, UR5, PT, P0 ;  /* 0x00000005ff007c0c */ /* 0x000fda000bf05300 */
[----:B------:R-:W-:Y:S05]  /*1150*/  @!P0 BRA `(.L_x_13) ;  /* 0x00000000000c8947 */ /* 0x000fea0003800000 */
[----:B0-----:R-:W1:Y:S02]  /*1160*/  LDC.64 R4, c[0x0][0x590] ;  /* 0x00016400ff047b82 */ /* 0x001e640000000a00 */
[----:B-1----:R1:W5:Y:S01]  /*1170*/  LDG.E R19, desc[UR50][R4.64] ;  /* 0x0000003204137981 */ /* 0x002362000c1e1900 */
[----:B------:R-:W-:Y:S05]  /*1180*/  BRA `(.L_x_12) ;  /* 0x0000000000087947 */ /* 0x000fea0003800000 */
.L_x_13:
[----:B------:R-:W-:Y:S02]  /*1190*/  ULDC UR4, c[0x0][0x584] ;  /* 0x0001610000047ab9 */ /* 0x000fe40000000800 */
[----:B-1----:R-:W-:-:S07]  /*11a0*/  IMAD.U32 R19, RZ, RZ, UR4 ;  /* 0x00000004ff137e24 */ /* 0x002fce000f8e00ff */
.L_x_12:
[----:B------:R-:W-:-:S13]  /*11b0*/  LOP3.LUT P0, RZ, R0, 0xff, RZ, 0xc0, !PT ;  /* 0x000000ff00ff7812 */ /* 0x000fda000780c0ff */
[----:B------:R-:W-:Y:S05]  /*11c0*/  @!P0 EXIT ;  /* 0x000000000000894d */ /* 0x000fea0003800000 */
[----:B------:R-:W-:Y:S01]  /*11d0*/  ULDC UR4, c[0x0][0x28c] ;  /* 0x0000a30000047ab9 */ /* 0x000fe20000000800 */
[----:B------:R-:W-:Y:S01]  /*11e0*/  ULDC.64 UR6, c[0x0][0x5c8] ;  /* 0x0001720000067ab9 */ /* 0x000fe20000000a00 */
[----:B------:R-:W-:Y:S02]  /*11f0*/  UIADD3 UR4, UR4, 0x1f, URZ ;  /* 0x0000001f04047890 */ /* 0x000fe4000fffe03f */
[----:B------:R-:W-:Y:S02]  /*1200*/  USHF.L.U64.HI UR42, UR6, 0x7, UR7 ;  /* 0x00000007062a7899 */ /* 0x000fe40008010207 */
[----:B------:R-:W-:Y:S02]  /*1210*/  USHF.R.S32.HI UR5, URZ, 0x1f, UR4 ;  /* 0x0000001f3f057899 */ /* 0x000fe40008011404 */
[----:B------:R-:W-:Y:S02]  /*1220*/  USHF.L.U32 UR43, UR6, 0x7, URZ ;  /* 0x00000007062b7899 */ /* 0x000fe4000800063f */
[----:B------:R-:W-:-:S02]  /*1230*/  ULEA.HI UR5, UR5, UR4, URZ, 0x5 ;  /* 0x0000000405057291 */ /* 0x000fc4000f8f283f */
[----:B------:R-:W-:Y:S02]  /*1240*/  USHF.L.U64.HI UR44, UR6, 0x3, UR7 ;  /* 0x00000003062c7899 */ /* 0x000fe40008010207 */
[----:B------:R-:W-:Y:S02]  /*1250*/  USHF.L.U32 UR45, UR6, 0x3, URZ ;  /* 0x00000003062d7899 */ /* 0x000fe4000800063f */
[----:B------:R-:W-:Y:S02]  /*1260*/  USHF.L.U64.HI UR46, UR6, 0x8, UR7 ;  /* 0x00000008062e7899 */ /* 0x000fe40008010207 */
[----:B------:R-:W-:Y:S02]  /*1270*/  USHF.L.U32 UR47, UR6, 0x8, URZ ;  /* 0x00000008062f7899 */ /* 0x000fe4000800063f */
[----:B------:R-:W-:Y:S01]  /*1280*/  USHF.R.S32.HI UR48, URZ, 0x5, UR5 ;  /* 0x000000053f307899 */ /* 0x000fe20008011405 */
[----:B------:R-:W-:Y:S01]  /*1290*/  UMOV UR36, URZ ;  /* 0x0000003f00247c82 */ /* 0x000fe20008000000 */
[----:B------:R-:W-:-:S10]  /*12a0*/  UMOV UR37, URZ ;  /* 0x0000003f00257c82 */ /* 0x000fd40008000000 */
.L_x_169:
[----:B------:R-:W-:Y:S01]  /*12b0*/  LOP3.LUT R0, R2, 0x80, RZ, 0xc0, !PT ;  /* 0x0000008002007812 */ /* 0x000fe200078ec0ff */
[----:B------:R-:W2:Y:S01]  /*12c0*/  S2UR UR6, SR_CgaCtaId ;  /* 0x00000000000679c3 */ /* 0x000ea20000008800 */
[----:B------:R-:W-:Y:S02]  /*12d0*/  UMOV UR52, 0x400 ;  /* 0x0000040000347882 */ /* 0x000fe40000000000 */
[----:B------:R-:W-:-:S06]  /*12e0*/  SHF.R.U32.HI R0, RZ, 0x7, R0 ;  /* 0x00000007ff007819 */ /* 0x000fcc0000011600 */
[----:B------:R-:W3:Y:S01]  /*12f0*/  SHFL.IDX PT, R0, R0, RZ, 0x1f ;  /* 0x00001fff00007589 */ /* 0x000ee200000e0000 */
[----:B--2---:R-:W-:Y:S01]  /*1300*/  ULEA UR52, UR6, UR52, 0x18 ;  /* 0x0000003406347291 */ /* 0x004fe2000f8ec03f */
[----:B---3--:R-:W-:-:S13]  /*1310*/  R2UR UR4, R0 ;  /* 0x00000000000472ca */ /* 0x008fda00000e0000 */
[----:B------:R-:W-:-:S04]  /*1320*/  ULEA.HI UR5, UR4, UR4, URZ, 0x1 ;  /* 0x0000000404057291 */ /* 0x000fc8000f8f083f */
[----:B------:R-:W-:-:S04]  /*1330*/  ULOP3.LUT UR5, UR5, 0x1ffffe, URZ, 0xc0, !UPT ;  /* 0x001ffffe05057892 */ /* 0x000fc8000f8ec03f */
[----:B------:R-:W-:-:S03]  /*1340*/  UIADD3 UR5, UR4, -UR5, URZ ;  /* 0x8000000504057290 */ /* 0x000fc6000fffe03f */
[----:B------:R-:W-:Y:S01]  /*1350*/  ULDC UR4, c[0x0][0x28c] ;  /* 0x0000a30000047ab9 */ /* 0x000fe20000000800 */
[----:B------:R-:W-:Y:S01]  /*1360*/  ULEA UR5, UR5, UR52, 0xb ;  /* 0x0000003405057291 */ /* 0x000fe2000f8e583f */
[----:B------:R-:W-:-:S03]  /*1370*/  ISETP.LT.AND P0, PT, RZ, UR4, PT ;  /* 0x00000004ff007c0c */ /* 0x000fc6000bf01270 */
[----:B------:R-:W-:-:S04]  /*1380*/  UIADD3 UR5, UR5, 0x200, URZ ;  /* 0x0000020005057890 */ /* 0x000fc8000fffe03f */
[----:B------:R-:W-:-:S04]  /*1390*/  USHF.R.U32.HI UR5, URZ, 0x4, UR5 ;  /* 0x000000043f057899 */ /* 0x000fc80008011605 */
[----:B------:R-:W-:Y:S02]  /*13a0*/  ULOP3.LUT UR53, UR5, 0x3fff, URZ, 0xc0, !UPT ;  /* 0x00003fff05357892 */ /* 0x000fe4000f8ec03f */
[----:B01--4-:R-:W-:Y:S10]  /*13b0*/  @P0 BRA `(.L_x_14) ;  /* 0x0000000000400947 */ /* 0x013ff40003800000 */
[----:B------:R-:W-:Y:S01]  /*13c0*/  MOV R0, 0x0 ;  /* 0x0000000000007802 */ /* 0x000fe20000000f00 */
[----:B------:R-:W-:Y:S01]  /*13d0*/  ULDC.64 UR4, c[0x4][0x68] ;  /* 0x01001a0000047ab9 */ /* 0x000fe20000000a00 */
[----:B------:R-:W-:Y:S01]  /*13e0*/  ULDC.64 UR6, c[0x4][0x8] ;  /* 0x0100020000067ab9 */ /* 0x000fe20000000a00 */
[----:B01----:R-:W-:Y:S01]  /*13f0*/  IMAD.U32 R4, RZ, RZ, UR4 ;  /* 0x00000004ff047e24 */ /* 0x003fe2000f8e00ff */
[----:B------:R0:W1:Y:S01]  /*1400*/  LDC.64 R14, c[0x4][R0] ;  /* 0x01000000000e7b82 */ /* 0x0000620000000a00 */
[----:B------:R-:W-:Y:S01]  /*1410*/  IMAD.U32 R5, RZ, RZ, UR5 ;  /* 0x00000005ff057e24 */ /* 0x000fe2000f8e00ff */
[----:B------:R-:W-:Y:S01]  /*1420*/  ULDC.64 UR4, c[0x4][0x70] ;  /* 0x01001c0000047ab9 */ /* 0x000fe20000000a00 */
[----:B------:R-:W-:Y:S02]  /*1430*/  IMAD.U32 R10, RZ, RZ, UR6 ;  /* 0x00000006ff0a7e24 */ /* 0x000fe4000f8e00ff */
[----:B------:R-:W-:Y:S02]  /*1440*/  IMAD.U32 R6, RZ, RZ, UR4 ;  /* 0x00000004ff067e24 */ /* 0x000fe4000f8e00ff */
[----:B------:R-:W-:-:S02]  /*1450*/  IMAD.U32 R7, RZ, RZ, UR5 ;  /* 0x00000005ff077e24 */ /* 0x000fc4000f8e00ff */
[----:B------:R-:W-:Y:S02]  /*1460*/  IMAD.U32 R11, RZ, RZ, UR7 ;  /* 0x00000007ff0b7e24 */ /* 0x000fe4000f8e00ff */
[----:B------:R-:W-:Y:S02]  /*1470*/  IMAD.MOV.U32 R8, RZ, RZ, 0x1e1 ;  /* 0x000001e1ff087424 */ /* 0x000fe400078e00ff */
[----:B------:R-:W-:Y:S02]  /*1480*/  IMAD.MOV.U32 R12, RZ, RZ, 0x1 ;  /* 0x00000001ff0c7424 */ /* 0x000fe400078e00ff */
[----:B0-----:R-:W-:-:S07]  /*1490*/  IMAD.MOV.U32 R13, RZ, RZ, RZ ;  /* 0x000000ffff0d7224 */ /* 0x001fce00078e00ff */
[----:B------:R-:W-:-:S07]  /*14a0*/  LEPC R20, `(.L_x_14) ;  /* 0x000000001014794e */ /* 0x000fce0000000000 */
[----:B-1---5:R-:W-:Y:S05]  /*14b0*/  CALL.ABS.NOINC R14 ;  /* 0x000000000e007343 */ /* 0x022fea0003c00000 */
.L_x_14:
[----:B------:R-:W-:-:S06]  /*14c0*/  ULOP3.LUT UR4, UR38, 0x1, URZ, 0xfc, !UPT ;  /* 0x0000000126047892 */ /* 0x000fcc000f8efc3f */
[----:B------:R-:W-:-:S05]  /*14d0*/  IMAD.U32 R0, RZ, RZ, UR4 ;  /* 0x00000004ff007e24 */ /* 0x000fca000f8e00ff */
[----:B------:R-:W-:-:S13]  /*14e0*/  ISETP.NE.AND P0, PT, R0, 0x3, PT ;  /* 0x000000030000780c */ /* 0x000fda0003f05270 */
[----:B------:R-:W-:Y:S05]  /*14f0*/  @!P0 BRA `(.L_x_15) ;  /* 0x0000000000048947 */ /* 0x000fea0003800000 */
[----:B------:R-:W-:Y:S01]  /*1500*/  BPT.TRAP 0x1 ;  /* 0x000000040000795c */ /* 0x000fe20000300000 */
.L_x_15:
[----:B------:R-:W-:Y:S02]  /*1510*/  IMAD.U32 R3, RZ, RZ, UR37 ;  /* 0x00000025ff037e24 */ /* 0x000fe4000f8e00ff */
[----:B------:R-:W-:-:S03]  /*1520*/  IMAD.U32 R0, RZ, RZ, UR36 ;  /* 0x00000024ff007e24 */ /* 0x000fc6000f8e00ff */
[----:B------:R-:W-:Y:S02]  /*1530*/  LEA R3, R3, UR52, 0x3 ;  /* 0x0000003403037c11 */ /* 0x000fe4000f8e18ff */
[----:B------:R-:W-:-:S04]  /*1540*/  SHF.L.U32 R0, R0, 0x1f, RZ ;  /* 0x0000001f00007819 */ /* 0x000fc800000006ff */
[----:B------:R2:W3:Y:S01]  /*1550*/  SYNCS.PHASECHK.TRANS64.TRYWAIT P1, [R3+URZ], R0 ;  /* 0x00000000030075a7 */ /* 0x0004e2000802017f */
[----:B------:R-:W-:Y:S05]  /*1560*/  @!P0 BRA `(.L_x_16) ;  /* 0x0000000000048947 */ /* 0x000fea0003800000 */
[----:B------:R-:W-:Y:S01]  /*1570*/  BPT.TRAP 0x1 ;  /* 0x000000040000795c */ /* 0x000fe20000300000 */
.L_x_16:
[----:B---3--:R-:W-:Y:S05]  /*1580*/  @P1 BRA `(.L_x_17) ;  /* 0x0000000000081947 */ /* 0x008fea0003800000 */
[----:B------:R-:W3:Y:S02]  /*1590*/  SYNCS.PHASECHK.TRANS64.TRYWAIT P1, [R3+URZ], R0 ;  /* 0x00000000030075a7 */ /* 0x000ee4000802017f */
[----:B---3--:R-:W-:Y:S05]  /*15a0*/  @!P1 BRA `(.L_x_18) ;  /* 0x000000e400289947 */ /* 0x008fea0003800000 */
.L_x_17:
[----:B------:R-:W-:-:S04]  /*15b0*/  UISETP.LT.AND UP0, UPT, UR48, 0x1, UPT ;  /* 0x000000013000788c */ /* 0x000fc8000bf01270 */
[----:B------:R-:W-:-:S06]  /*15c0*/  USEL UR4, UR48, 0x1, UP0 ;  /* 0x0000000130047887 */ /* 0x000fcc0008000000 */
[----:B--23--:R-:W-:Y:S01]  /*15d0*/  IMAD.U32 R0, RZ, RZ, UR4 ;  /* 0x00000004ff007e24 */ /* 0x00cfe2000f8e00ff */
[----:B------:R-:W-:Y:S05]  /*15e0*/  WARPSYNC.ALL ;  /* 0x0000000000007948 */ /* 0x000fea0003800000 */
[----:B------:R-:W-:-:S04]  /*15f0*/  IADD3 R0, -R0, UR48, RZ ;  /* 0x0000003000007c10 */ /* 0x000fc8000fffe1ff */
[----:B------:R-:W-:Y:S01]  /*1600*/  ISETP.GE.AND P1, PT, R0, 0x1, PT ;  /* 0x000000010000780c */ /* 0x000fe20003f26270 */
[----:B------:R-:W-:Y:S01]  /*1610*/  UIADD3 UR52, UR52, 0x2a200, URZ ;  /* 0x0002a20034347890 */ /* 0x000fe2000fffe03f */
[----:B------:R-:W-:Y:S01]  /*1620*/  WARPGROUP.ARRIVE ;  /* 0x00000000000079c5 */ /* 0x000fe20000000000 */
[----:B------:R-:W-:Y:S02]  /*1630*/  ULOP3.LUT UR8, UR53, 0x10000, URZ, 0xfc, !UPT ;  /* 0x0001000035087892 */ /* 0x000fe4000f8efc3f */
[----:B------:R-:W-:Y:S02]  /*1640*/  USHF.R.U32.HI UR52, URZ, 0x4, UR52 ;  /* 0x000000043f347899 */ /* 0x000fe40008011634 */
[----:B------:R-:W-:Y:S02]  /*1650*/  UIMAD UR10, UR37, 0x300, UR8 ;  /* 0x00000300250a78a4 */ /* 0x000fe4000f8e0208 */
[----:B------:R-:W-:Y:S01]  /*1660*/  ULOP3.LUT UR9, UR52, 0x3fff, URZ, 0xc0, !UPT ;  /* 0x00003fff34097892 */ /* 0x000fe2000f8ec03f */
[----:B------:R-:W-:Y:S01]  /*1670*/  UMOV UR5, 0xc0000010 ;  /* 0xc000001000057882 */ /* 0x000fe20000000000 */
[----:B------:R-:W-:-:S02]  /*1680*/  UMOV UR7, 0xc0000010 ;  /* 0xc000001000077882 */ /* 0x000fc40000000000 */
[----:B------:R-:W-:Y:S01]  /*1690*/  ULOP3.LUT UR9, UR9, 0x10000, URZ, 0xfc, !UPT ;  /* 0x0001000009097892 */ /* 0x000fe2000f8efc3f */
[----:B------:R-:W-:-:S03]  /*16a0*/  UMOV UR4, UR10 ;  /* 0x0000000a00047c82 */ /* 0x000fc60008000000 */
[----:B------:R-:W-:-:S09]  /*16b0*/  ULEA UR6, UR37, UR9, 0x8 ;  /* 0x0000000925067291 */ /* 0x000fd2000f8e403f */
[----:B------:R-:W-:Y:S01]  /*16c0*/  IGMMA.64x128x32.S8.S8 R152, gdesc[UR4], RZ, !UPT, gsb0 ;  /* 0x03600000049879f1 */ /* 0x000fe2000c0410ff */
[----:B------:R-:W-:Y:S01]  /*16d0*/  UIADD3 UR4, UR10, 0x100, URZ ;  /* 0x000001000a047890 */ /* 0x000fe2000fffe03f */
[----:B------:R-:W-:Y:S01]  /*16e0*/  UMOV UR5, 0xc0000010 ;  /* 0xc000001000057882 */ /* 0x000fe20000000000 */
[----:B------:R-:W-:Y:S02]  /*16f0*/  WARPGROUP.DEPBAR.LE gsb0, 0x0 ;  /* 0x00008000000079c5 */ /* 0x000fe40000010000 */
[----:B------:R-:W-:-:S06]  /*1700*/  WARPGROUP.ARRIVE ;  /* 0x00000000000079c5 */ /* 0x000fcc0000000000 */
[----:B------:R-:W-:Y:S01]  /*1710*/  IGMMA.64x128x32.S8.S8 R88, gdesc[UR4], RZ, !UPT, gsb0 ;  /* 0x03600000045879f1 */ /* 0x000fe2000c0410ff */
[----:B------:R-:W-:Y:S01]  /*1720*/  UIADD3 UR4, UR10, 0x200, URZ ;  /* 0x000002000a047890 */ /* 0x000fe2000fffe03f */
[----:B------:R-:W-:Y:S01]  /*1730*/  UMOV UR5, 0xc0000010 ;  /* 0xc000001000057882 */ /* 0x000fe20000000000 */
[----:B------:R-:W-:Y:S02]  /*1740*/  WARPGROUP.DEPBAR.LE gsb0, 0x0 ;  /* 0x00008000000079c5 */ /* 0x000fe40000010000 */
[----:B------:R-:W-:-:S06]  /*1750*/  WARPGROUP.ARRIVE ;  /* 0x00000000000079c5 */ /* 0x000fcc0000000000 */
[----:B------:R-:W-:Y:S03]  /*1760*/  IGMMA.64x128x32.S8.S8 R24, gdesc[UR4], RZ, !UPT, gsb0 ;  /* 0x03600000041879f1 */ /* 0x000fe6000c0410ff */
[----:B------:R-:W-:Y:S02]  /*1770*/  WARPGROUP.DEPBAR.LE gsb0, 0x0 ;  /* 0x00008000000079c5 */ /* 0x000fe40000010000 */
[----:B------:R-:W-:Y:S05]  /*1780*/  @!P1 BRA `(.L_x_19) ;  /* 0x0000000000ec9947 */ /* 0x000fea0003800000 */
[----:B------:R-:W-:Y:S02]  /*1790*/  UIADD3 UR4, UR37, 0x1, URZ ;  /* 0x0000000125047890 */ /* 0x000fe4000fffe03f */
[----:B------:R-:W-:Y:S02]  /*17a0*/  UMOV UR11, UR37 ;  /* 0x00000025000b7c82 */ /* 0x000fe40008000000 */
[----:B------:R-:W-:-:S04]  /*17b0*/  UISETP.NE.AND UP0, UPT, UR4, 0xe, UPT ;  /* 0x0000000e0400788c */ /* 0x000fc8000bf05270 */
[----:B------:R-:W-:Y:S02]  /*17c0*/  USEL UR5, URZ, 0x1, UP0 ;  /* 0x000000013f057887 */ /* 0x000fe40008000000 */
[----:B------:R-:W-:Y:S02]  /*17d0*/  USEL UR10, UR4, URZ, UP0 ;  /* 0x0000003f040a7287 */ /* 0x000fe40008000000 */
[----:B------:R-:W-:-:S06]  /*17e0*/  ULOP3.LUT UR5, UR36, UR5, URZ, 0x3c, !UPT ;  /* 0x0000000524057292 */ /* 0x000fcc000f8e3c3f */
[----:B01----:R-:W-:-:S07]  /*17f0*/  IMAD.U32 R5, RZ, RZ, UR5 ;  /* 0x00000005ff057e24 */ /* 0x003fce000f8e00ff */
.L_x_26:
[----:B01----:R-:W-:Y:S05]  /*1800*/  @!P0 BRA `(.L_x_20) ;  /* 0x0000000000048947 */ /* 0x003fea0003800000 */
[----:B------:R-:W-:Y:S01]  /*1810*/  BPT.TRAP 0x1 ;  /* 0x000000040000795c */ /* 0x000fe20000300000 */
.L_x_20:
[----:B------:R-:W0:Y:S01]  /*1820*/  S2UR UR5, SR_CgaCtaId ;  /* 0x00000000000579c3 */ /* 0x000e220000008800 */
[----:B------:R-:W-:Y:S01]  /*1830*/  UMOV UR4, 0x400 ;  /* 0x0000040000047882 */ /* 0x000fe20000000000 */
[----:B------:R-:W-:Y:S01]  /*1840*/  SHF.L.U32 R3, R5, 0x1f, RZ ;  /* 0x0000001f05037819 */ /* 0x000fe200000006ff */
[----:B0-----:R-:W-:-:S04]  /*1850*/  ULEA UR13, UR5, UR4, 0x18 ;  /* 0x00000004050d7291 */ /* 0x001fc8000f8ec03f */
[----:B------:R-:W-:-:S09]  /*1860*/  ULEA UR4, UR10, UR13, 0x3 ;  /* 0x0000000d0a047291 */ /* 0x000fd2000f8e183f */
[----:B------:R0:W1:Y:S01]  /*1870*/  SYNCS.PHASECHK.TRANS64.TRYWAIT P1, [UR4], R3 ;  /* 0x00000003ff0075a7 */ /* 0x0000620008020144 */
[----:B------:R-:W-:Y:S05]  /*1880*/  @!P0 BRA `(.L_x_21) ;  /* 0x0000000000048947 */ /* 0x000fea0003800000 */
[----:B------:R-:W-:Y:S01]  /*1890*/  BPT.TRAP 0x1 ;  /* 0x000000040000795c */ /* 0x000fe20000300000 */
.L_x_21:
[----:B-1----:R-:W-:Y:S05]  /*18a0*/  @P1 BRA `(.L_x_22) ;  /* 0x0000000000081947 */ /* 0x002fea0003800000 */
[----:B------:R-:W1:Y:S02]  /*18b0*/  SYNCS.PHASECHK.TRANS64.TRYWAIT P1, [UR4], R3 ;  /* 0x00000003ff0075a7 */ /* 0x000e640008020144 */
[----:B-1----:R-:W-:Y:S05]  /*18c0*/  @!P1 BRA `(.L_x_23) ;  /* 0x000000e000749947 */ /* 0x002fea0003800000 */
.L_x_22:
[----:B------:R-:W-:Y:S01]  /*18d0*/  UIMAD UR12, UR10, 0x300, UR8 ;  /* 0x000003000a0c78a4 */ /* 0x000fe2000f8e0208 */
[----:B------:R-:W-:Y:S01]  /*18e0*/  WARPGROUP.ARRIVE ;  /* 0x00000000000079c5 */ /* 0x000fe20000000000 */
[----:B------:R-:W-:Y:S01]  /*18f0*/  ULEA UR6, UR10, UR9, 0x8 ;  /* 0x000000090a067291 */ /* 0x000fe2000f8e403f */
[----:B------:R-:W-:Y:S01]  /*1900*/  UMOV UR5, 0xc0000010 ;  /* 0xc000001000057882 */ /* 0x000fe20000000000 */
[----:B------:R-:W-:-:S03]  /*1910*/  UMOV UR7, 0xc0000010 ;  /* 0xc000001000077882 */ /* 0x000fc60000000000 */
[----:B------:R-:W-:-:S04]  /*1920*/  UMOV UR4, UR12 ;  /* 0x0000000c00047c82 */ /* 0x000fc80008000000 */
[----:B------:R-:W-:Y:S01]  /*1930*/  IGMMA.64x128x32.S8.S8 R152, gdesc[UR4], R152, gsb0 ;  /* 0x03600000049879f1 */ /* 0x000fe20008041098 */
[----:B------:R-:W-:Y:S01]  /*1940*/  UIADD3 UR4, UR12, 0x100, URZ ;  /* 0x000001000c047890 */ /* 0x000fe2000fffe03f */
[----:B------:R-:W-:Y:S01]  /*1950*/  UMOV UR5, 0xc0000010 ;  /* 0xc000001000057882 */ /* 0x000fe20000000000 */
[----:B------:R-:W-:Y:S02]  /*1960*/  WARPGROUP.DEPBAR.LE gsb0, 0x0 ;  /* 0x00008000000079c5 */ /* 0x000fe40000010000 */
[----:B------:R-:W-:-:S06]  /*1970*/  WARPGROUP.ARRIVE ;  /* 0x00000000000079c5 */ /* 0x000fcc0000000000 */
[----:B------:R-:W-:Y:S01]  /*1980*/  IGMMA.64x128x32.S8.S8 R88, gdesc[UR4], R88, gsb0 ;  /* 0x03600000045879f1 */ /* 0x000fe20008041058 */
[----:B------:R-:W-:Y:S01]  /*1990*/  UIADD3 UR4, UR12, 0x200, URZ ;  /* 0x000002000c047890 */ /* 0x000fe2000fffe03f */
[----:B------:R-:W-:Y:S01]  /*19a0*/  UMOV UR5, 0xc0000010 ;  /* 0xc000001000057882 */ /* 0x000fe20000000000 */
[----:B------:R-:W-:Y:S02]  /*19b0*/  WARPGROUP.DEPBAR.LE gsb0, 0x0 ;  /* 0x00008000000079c5 */ /* 0x000fe40000010000 */
[----:B------:R-:W-:-:S06]  /*19c0*/  WARPGROUP.ARRIVE ;  /* 0x00000000000079c5 */ /* 0x000fcc0000000000 */
[----:B------:R-:W-:Y:S03]  /*19d0*/  IGMMA.64x128x32.S8.S8 R24, gdesc[UR4], R24, gsb0 ;  /* 0x03600000041879f1 */ /* 0x000fe60008041018 */
[----:B------:R-:W-:Y:S02]  /*19e0*/  WARPGROUP.DEPBAR.LE gsb0, 0x0 ;  /* 0x00008000000079c5 */ /* 0x000fe40000010000 */
[----:B------:R-:W-:Y:S05]  /*19f0*/  @!P0 BRA `(.L_x_24) ;  /* 0x0000000000048947 */ /* 0x000fea0003800000 */
[----:B------:R-:W-:Y:S01]  /*1a00*/  BPT.TRAP 0x1 ;  /* 0x000000040000795c */ /* 0x000fe20000300000 */
.L_x_24:
[----:B------:R-:W-:Y:S02]  /*1a10*/  UISETP.GT.U32.AND UP0, UPT, UR38, 0x1, UPT ;  /* 0x000000012600788c */ /* 0x000fe4000bf04070 */
[----:B------:R-:W-:-:S04]  /*1a20*/  ULEA UR4, UR11, UR13, 0x3 ;  /* 0x0000000d0b047291 */ /* 0x000fc8000f8e183f */
[----:B------:R-:W-:Y:S01]  /*1a30*/  UIADD3 UR4, UR4, 0x70, URZ ;  /* 0x0000007004047890 */ /* 0x000fe2000fffe03f */
[----:B------:R-:W-:-:S03]  /*1a40*/  PLOP3.LUT P1, PT, PT, PT, UP0, 0x80, 0x0 ;  /* 0x000000000000781c */ /* 0x000fc60003f2f008 */
[----:B------:R-:W-:-:S09]  /*1a50*/  UPRMT UR4, URZ, 0x654, UR4 ;  /* 0x000006543f047896 */ /* 0x000fd20008000004 */
[----:B------:R-:W-:Y:S01]  /*1a60*/  SYNCS.ARRIVE.TRANS64.RED.A1T0 RZ, [UR4], RZ ;  /* 0x000000ffffff79a7 */ /* 0x000fe20008100404 */
[----:B------:R-:W-:Y:S05]  /*1a70*/  @P1 BRA `(.L_x_25) ;  /* 0x0000000000041947 */ /* 0x000fea0003800000 */
[----:B------:R-:W-:Y:S01]  /*1a80*/  BPT.TRAP 0x1 ;  /* 0x000000040000795c */ /* 0x000fe20000300000 */
.L_x_25:
[----:B------:R-:W-:Y:S01]  /*1a90*/  UIADD3 UR10, UR10, 0x1, URZ ;  /* 0x000000010a0a7890 */ /* 0x000fe2000fffe03f */
[C---:B------:R-:W-:Y:S01]  /*1aa0*/  ISETP.GT.AND P1, PT, R0.reuse, 0x1, PT ;  /* 0x000000010000780c */ /* 0x040fe20003f24270 */
[----:B------:R-:W-:Y:S01]  /*1ab0*/  UIADD3 UR11, UR11, 0x1, URZ ;  /* 0x000000010b0b7890 */ /* 0x000fe2000fffe03f */
[----:B------:R-:W-:Y:S01]  /*1ac0*/  VIADD R0, R0, 0xffffffff ;  /* 0xffffffff00007836 */ /* 0x000fe20000000000 */
[----:B------:R-:W-:Y:S02]  /*1ad0*/  UISETP.NE.AND UP0, UPT, UR10, 0xe, UPT ;  /* 0x0000000e0a00788c */ /* 0x000fe4000bf05270 */
[----:B------:R-:W-:Y:S02]  /*1ae0*/  UISETP.NE.AND UP1, UPT, UR11, 0xe, UPT ;  /* 0x0000000e0b00788c */ /* 0x000fe4000bf25270 */
[----:B------:R-:W-:Y:S02]  /*1af0*/  USEL UR4, URZ, 0x1, UP0 ;  /* 0x000000013f047887 */ /* 0x000fe40008000000 */
[----:B------:R-:W-:-:S02]  /*1b00*/  USEL UR10, UR10, URZ, UP0 ;  /* 0x0000003f0a0a7287 */ /* 0x000fc40008000000 */
[----:B------:R-:W-:Y:S02]  /*1b10*/  USEL UR11, UR11, URZ, UP1 ;  /* 0x0000003f0b0b7287 */ /* 0x000fe40008800000 */
[----:B------:R-:W-:Y:S01]  /*1b20*/  LOP3.LUT R5, R5, UR4, RZ, 0x3c, !PT ;  /* 0x0000000405057c12 */ /* 0x000fe2000f8e3cff */
[----:B------:R-:W-:Y:S09]  /*1b30*/  @P1 BRA `(.L_x_26) ;  /* 0xfffffffc00301947 */ /* 0x000ff2000383ffff */
.L_x_19:
[----:B------:R-:W2:Y:S02]  /*1b40*/  LDC R0, c[0x0][0x28c] ;  /* 0x0000a300ff007b82 */ /* 0x000ea40000000800 */
[----:B--2---:R-:W-:-:S13]  /*1b50*/  ISETP.GE.AND P1, PT, R0, 0x1, PT ;  /* 0x000000010000780c */ /* 0x004fda0003f26270 */
[----:B------:R-:W-:Y:S05]  /*1b60*/  @!P1 BRA `(.L_x_27) ;  /* 0x0000000000509947 */ /* 0x000fea0003800000 */
[----:B------:R-:W-:Y:S05]  /*1b70*/  @!P0 BRA `(.L_x_28) ;  /* 0x0000000000048947 */ /* 0x000fea0003800000 */
[----:B------:R-:W-:Y:S01]  /*1b80*/  BPT.TRAP 0x1 ;  /* 0x000000040000795c */ /* 0x000fe20000300000 */
.L_x_28:
[----:B------:R-:W-:Y:S01]  /*1b90*/  UISETP.LT.AND UP0, UPT, UR48, 0x1, UPT ;  /* 0x000000013000788c */ /* 0x000fe2000bf01270 */
[----:B------:R-:W2:Y:S03]  /*1ba0*/  S2UR UR7, SR_CgaCtaId ;  /* 0x00000000000779c3 */ /* 0x000ea60000008800 */
[----:B------:R-:W-:Y:S02]  /*1bb0*/  USEL UR6, UR48, 0x1, UP0 ;  /* 0x0000000130067887 */ /* 0x000fe40008000000 */
[----:B------:R-:W-:Y:S02]  /*1bc0*/  UISETP.GT.U32.AND UP0, UPT, UR38, 0x1, UPT ;  /* 0x000000012600788c */ /* 0x000fe4000bf04070 */
[----:B------:R-:W-:-:S04]  /*1bd0*/  UIADD3 UR6, UR37, UR48, -UR6 ;  /* 0x0000003025067290 */ /* 0x000fc8000fffe806 */
[----:B------:R-:W-:Y:S01]  /*1be0*/  USHF.R.U32.HI UR4, URZ, 0x1, UR6 ;  /* 0x000000013f047899 */ /* 0x000fe20008011606 */
[----:B------:R-:W-:-:S03]  /*1bf0*/  PLOP3.LUT P0, PT, PT, PT, UP0, 0x80, 0x0 ;  /* 0x000000000000781c */ /* 0x000fc60003f0f008 */
[----:B------:R-:W-:-:S04]  /*1c00*/  UIMAD.WIDE.U32 UR4, UR4, -0x6db6db6d, URZ ;  /* 0x92492493040478a5 */ /* 0x000fc8000f8e003f */
[----:B------:R-:W-:-:S03]  /*1c10*/  USHF.R.U32.HI UR4, URZ, 0x2, UR5 ;  /* 0x000000023f047899 */ /* 0x000fc60008011605 */
[----:B------:R-:W-:Y:S01]  /*1c20*/  UMOV UR5, 0x400 ;  /* 0x0000040000057882 */ /* 0x000fe20000000000 */
[----:B------:R-:W-:Y:S02]  /*1c30*/  UIMAD UR6, UR4, -0xe, UR6 ;  /* 0xfffffff2040678a4 */ /* 0x000fe4000f8e0206 */
[----:B--2---:R-:W-:-:S04]  /*1c40*/  ULEA UR5, UR7, UR5, 0x18 ;  /* 0x0000000507057291 */ /* 0x004fc8000f8ec03f */
[----:B------:R-:W-:-:S04]  /*1c50*/  ULEA UR6, UR6, UR5, 0x3 ;  /* 0x0000000506067291 */ /* 0x000fc8000f8e183f */
[----:B------:R-:W-:-:S04]  /*1c60*/  UIADD3 UR6, UR6, 0x70, URZ ;  /* 0x0000007006067890 */ /* 0x000fc8000fffe03f */
[----:B------:R-:W-:-:S09]  /*1c70*/  UPRMT UR6, URZ, 0x654, UR6 ;  /* 0x000006543f067896 */ /* 0x000fd20008000006 */
[----:B------:R-:W-:Y:S01]  /*1c80*/  SYNCS.ARRIVE.TRANS64.RED.A1T0 RZ, [UR6], RZ ;  /* 0x000000ffffff79a7 */ /* 0x000fe20008100406 */
[----:B------:R-:W-:Y:S05]  /*1c90*/  @P0 BRA `(.L_x_27) ;  /* 0x0000000000040947 */ /* 0x000fea0003800000 */
[----:B------:R-:W-:Y:S01]  /*1ca0*/  BPT.TRAP 0x1 ;  /* 0x000000040000795c */ /* 0x000fe20000300000 */
.L_x_27:
[C---:B------:R-:W-:Y:S01]  /*1cb0*/  LOP3.LUT R0, R2.reuse, 0x3, RZ, 0xc0, !PT ;  /* 0x0000000302007812 */ /* 0x040fe200078ec0ff */
[----:B01----:R-:W-:Y:S01]  /*1cc0*/  IMAD.MOV.U32 R3, RZ, RZ, -0x2 ;  /* 0xfffffffeff037424 */ /* 0x003fe200078e00ff */
[----:B------:R-:W-:Y:S01]  /*1cd0*/  ULDC UR5, c[0x0][0x288] ;  /* 0x0000a20000057ab9 */ /* 0x000fe20000000800 */
[----:B------:R-:W-:Y:S01]  /*1ce0*/  USHF.L.U32 UR40, UR40, 0x7, URZ ;  /* 0x0000000728287899 */ /* 0x000fe2000800063f */
[----:B------:R-:W-:Y:S01]  /*1cf0*/  LOP3.LUT R4, R2, 0x60, RZ, 0xc0, !PT ;  /* 0x0000006002047812 */ /* 0x000fe200078ec0ff */
[----:B------:R-:W-:Y:S01]  /*1d00*/  IMAD R6, R0, R3, UR5 ;  /* 0x0000000500067e24 */ /* 0x000fe2000f8e0203 */
[--C-:B------:R-:W-:Y:S01]  /*1d10*/  SHF.R.U32.HI R0, RZ, 0x7, R2.reuse ;  /* 0x00000007ff007819 */ /* 0x100fe20000011602 */
[----:B------:R-:W-:Y:S01]  /*1d20*/  UIMAD.WIDE UR8, UR49, 0x180, URZ ;  /* 0x00000180310878a5 */ /* 0x000fe2000f8e023f */
[----:B------:R-:W-:Y:S01]  /*1d30*/  SHF.R.U32.HI R3, RZ, 0x2, R2 ;  /* 0x00000002ff037819 */ /* 0x000fe20000011602 */
[----:B------:R-:W-:Y:S01]  /*1d40*/  UIMAD UR49, UR49, 0x180, URZ ;  /* 0x00000180313178a4 */ /* 0x000fe2000f8e023f */
[----:B------:R-:W-:Y:S01]  /*1d50*/  LOP3.LUT R0, R0, 0x1, RZ, 0xc0, !PT ;  /* 0x0000000100007812 */ /* 0x000fe200078ec0ff */
[----:B------:R-:W-:Y:S01]  /*1d60*/  IMAD.SHL.U32 R8, R2, 0x2, RZ ;  /* 0x0000000202087824 */ /* 0x000fe200078e00ff */
[----:B------:R-:W-:Y:S01]  /*1d70*/  LOP3.LUT R3, R3, 0x7, RZ, 0xc0, !PT ;  /* 0x0000000703037812 */ /* 0x000fe200078ec0ff */
[----:B------:R-:W-:Y:S01]  /*1d80*/  IMAD.U32 R9, RZ, RZ, UR40 ;  /* 0x00000028ff097e24 */ /* 0x000fe2000f8e00ff */
[----:B------:R-:W-:Y:S01]  /*1d90*/  SHF.R.U32.HI R4, RZ, 0x1, R4 ;  /* 0x00000001ff047819 */ /* 0x000fe20000011604 */
[----:B------:R-:W-:Y:S01]  /*1da0*/  UISETP.GE.AND UP0, UPT, UR40, UR5, UPT ;  /* 0x000000052800728c */ /* 0x000fe2000bf06270 */
[----:B------:R-:W-:Y:S01]  /*1db0*/  IMAD.SHL.U32 R10, R0, 0x40, RZ ;  /* 0x00000040000a7824 */ /* 0x000fe200078e00ff */
[----:B------:R-:W-:Y:S01]  /*1dc0*/  UIADD3 UR37, UR48, UR37, URZ ;  /* 0x0000002530257290 */ /* 0x000fe2000fffe03f */
[--C-:B------:R-:W-:Y:S01]  /*1dd0*/  IADD3 R5, RZ, -R4, -R3.reuse ;  /* 0x80000004ff057210 */ /* 0x100fe20007ffe803 */
[----:B------:R-:W-:Y:S01]  /*1de0*/  ULDC UR11, c[0x0][0x284] ;  /* 0x0000a100000b7ab9 */ /* 0x000fe20000000800 */
[----:B------:R-:W-:Y:S01]  /*1df0*/  USHF.R.S32.HI UR14, URZ, 0x1f, UR41 ;  /* 0x0000001f3f0e7899 */ /* 0x000fe20008011429 */
[----:B------:R-:W-:Y:S01]  /*1e00*/  LOP3.LUT R8, R9, 0x6, R8, 0xf8, !PT ;  /* 0x0000000609087812 */ /* 0x000fe200078ef808 */
[----:B------:R-:W-:Y:S01]  /*1e10*/  UISETP.GE.OR UP0, UPT, UR49, UR11, UP0 ;  /* 0x0000000b3100728c */ /* 0x000fe20008706670 */
[----:B------:R-:W-:Y:S01]  /*1e20*/  LOP3.LUT R23, R10, 0x40, R3, 0xe2, !PT ;  /* 0x000000400a177812 */ /* 0x000fe200078ee203 */
[----:B------:R-:W-:Y:S01]  /*1e30*/  ULDC.64 UR12, c[0x0][0x5d0] ;  /* 0x00017400000c7ab9 */ /* 0x000fe20000000a00 */
[----:B------:R-:W-:Y:S01]  /*1e40*/  UISETP.GT.U32.AND UP1, UPT, UR37, 0xd, UPT ;  /* 0x0000000d2500788c */ /* 0x000fe2000bf24070 */
[----:B------:R-:W-:Y:S01]  /*1e50*/  IMAD R3, R0, -0x40, R5 ;  /* 0xffffffc000037824 */ /* 0x000fe200078e0205 */
[----:B------:R-:W-:Y:S01]  /*1e60*/  UIMAD UR6, UR14, UR12, URZ ;  /* 0x0000000c0e0672a4 */ /* 0x000fe2000f8e023f */
[----:B------:R-:W-:Y:S01]  /*1e70*/  SHF.R.S32.HI R9, RZ, 0x1f, R8 ;  /* 0x0000001fff097819 */ /* 0x000fe20000011408 */
[----:B------:R-:W-:Y:S01]  /*1e80*/  USHF.R.U32.HI UR4, URZ, 0x1, UR37 ;  /* 0x000000013f047899 */ /* 0x000fe20008011625 */
[----:B------:R-:W-:Y:S01]  /*1e90*/  IMAD.U32 R5, RZ, RZ, UR12 ;  /* 0x0000000cff057e24 */ /* 0x000fe2000f8e00ff */
[----:B------:R-:W-:Y:S01]  /*1ea0*/  UISETP.LT.U32.AND UP1, UPT, UR48, 0xe, UP1 ;  /* 0x0000000e3000788c */ /* 0x000fe20008f21070 */
[----:B------:R-:W-:Y:S01]  /*1eb0*/  PLOP3.LUT P0, PT, PT, PT, UP0, 0x80, 0x0 ;  /* 0x000000000000781c */ /* 0x000fe20003f0f008 */
[----:B------:R-:W-:Y:S01]  /*1ec0*/  UISETP.GE.U32.AND UP2, UPT, UR48, 0xe, UPT ;  /* 0x0000000e3000788c */ /* 0x000fe2000bf46070 */
[----:B------:R-:W-:Y:S01]  /*1ed0*/  LOP3.LUT R23, R23, UR8, R4, 0xfe, !PT ;  /* 0x0000000817177c12 */ /* 0x000fe2000f8efe04 */
[----:B------:R-:W-:-:S02]  /*1ee0*/  UIMAD UR6, UR41, UR13, UR6 ;  /* 0x0000000d290672a4 */ /* 0x000fc4000f8e0206 */
[----:B------:R-:W-:Y:S01]  /*1ef0*/  IMAD.WIDE.U32 R4, R5, UR41, R8 ;  /* 0x0000002905047c25 */ /* 0x000fe2000f8e0008 */
[----:B------:R-:W-:Y:S01]  /*1f00*/  ULDC.64 UR16, c[0x0][0x5c8] ;  /* 0x0001720000107ab9 */ /* 0x000fe20000000a00 */
[----:B------:R-:W-:Y:S02]  /*1f10*/  UIMAD.WIDE.U32 UR4, UR4, -0x6db6db6d, URZ ;  /* 0x92492493040478a5 */ /* 0x000fe4000f8e003f */
[----:B------:R-:W-:Y:S01]  /*1f20*/  USEL UR7, URZ, 0x1, !UP1 ;  /* 0x000000013f077887 */ /* 0x000fe2000c800000 */
[----:B------:R-:W-:Y:S01]  /*1f30*/  IMAD.U32 R0, RZ, RZ, UR11 ;  /* 0x0000000bff007e24 */ /* 0x000fe2000f8e00ff */
[----:B------:R-:W-:Y:S01]  /*1f40*/  UIMAD UR10, UR9, UR16, URZ ;  /* 0x00000010090a72a4 */ /* 0x000fe2000f8e023f */
[----:B------:R-:W-:Y:S01]  /*1f50*/  IMAD.U32 R10, RZ, RZ, UR17 ;  /* 0x00000011ff0a7e24 */ /* 0x000fe2000f8e00ff */
[----:B------:R-:W-:Y:S01]  /*1f60*/  USHF.R.U32.HI UR4, URZ, 0x2, UR5 ;  /* 0x000000023f047899 */ /* 0x000fe20008011605 */
[----:B------:R-:W-:Y:S01]  /*1f70*/  VIADD R5, R5, UR6 ;  /* 0x0000000605057c36 */ /* 0x000fe20008000000 */
[----:B------:R-:W-:Y:S01]  /*1f80*/  ULOP3.LUT UR36, UR36, UR7, URZ, 0x3c, !UPT ;  /* 0x0000000724247292 */ /* 0x000fe2000f8e3c3f */
[----:B------:R-:W-:Y:S01]  /*1f90*/  IADD3 R3, R0, -UR49, R3 ;  /* 0x8000003100037c10 */ /* 0x000fe2000fffe003 */
[----:B------:R-:W-:Y:S01]  /*1fa0*/  UIMAD UR37, UR4, -0xe, UR37 ;  /* 0xfffffff2042578a4 */ /* 0x000fe2000f8e0225 */
[----:B------:R-:W-:Y:S01]  /*1fb0*/  IMAD.WIDE.U32 R14, R23, UR16, R4 ;  /* 0x00000010170e7c25 */ /* 0x000fe2000f8e0004 */
[----:B------:R-:W-:Y:S01]  /*1fc0*/  @UP2 ULOP3.LUT UR36, UR36, 0x1, UR4, 0x78, !UPT ;  /* 0x0000000124242892 */ /* 0x000fe2000f8e7804 */
[----:B------:R-:W-:-:S02]  /*1fd0*/  UMOV UR49, 0xffffffff ;  /* 0xffffffff00317882 */ /* 0x000fc40000000000 */
[----:B------:R-:W-:Y:S02]  /*1fe0*/  VIADD R0, R6, -UR40 ;  /* 0x8000002806007c36 */ /* 0x000fe40008000000 */
[----:B------:R-:W-:Y:S01]  /*1ff0*/  IMAD R21, R23, R10, UR10 ;  /* 0x0000000a17157e24 */ /* 0x000fe2000f8e020a */
[----:B------:R-:W-:Y:S06]  /*2000*/  @P0 BRA `(.L_x_29) ;  /* 0x000000b400880947 */ /* 0x000fec0003800000 */
[----:B-----5:R-:W-:Y:S01]  /*2010*/  ISETP.NE.AND P0, PT, R19, RZ, PT ;  /* 0x000000ff1300720c */ /* 0x020fe20003f05270 */
[----:B------:R-:W-:Y:S01]  /*2020*/  BSSY B0, `(.L_x_29) ;  /* 0x0000b60000007945 */ /* 0x000fe20003800000 */
[----:B------:R-:W-:-:S11]  /*2030*/  IMAD.IADD R21, R15, 0x1, R21 ;  /* 0x000000010f157824 */ /* 0x000fd600078e0215 */
[----:B------:R-:W-:Y:S05]  /*2040*/  @!P0 BRA `(.L_x_30) ;  /* 0x0000007400208947 */ /* 0x000fea0003800000 */
[----:B------:R-:W0:Y:S01]  /*2050*/  LDC.64 R4, c[0x0][0x5b0] ;  /* 0x00016c00ff047b82 */ /* 0x000e220000000a00 */
[----:B------:R-:W-:Y:S01]  /*2060*/  ULDC.64 UR6, c[0x0][0x5b8] ;  /* 0x00016e0000067ab9 */ /* 0x000fe20000000a00 */
[----:B------:R-:W-:Y:S01]  /*2070*/  ISETP.GE.AND P1, PT, R3, 0x1, PT ;  /* 0x000000010300780c */ /* 0x000fe20003f26270 */
[----:B------:R-:W-:Y:S02]  /*2080*/  UIMAD UR4, UR14, UR6, URZ ;  /* 0x000000060e0472a4 */ /* 0x000fe4000f8e023f */
[----:B------:R-:W-:Y:S01]  /*2090*/  IMAD.U32 R11, RZ, RZ, UR6 ;  /* 0x00000006ff0b7e24 */ /* 0x000fe2000f8e00ff */
[----:B------:R-:W-:Y:S01]  /*20a0*/  BSSY B1, `(.L_x_31) ;  /* 0x000000e000017945 */ /* 0x000fe20003800000 */
[----:B------:R-:W-:Y:S01]  /*20b0*/  ISETP.LT.OR P2, PT, R0, 0x1, !P1 ;  /* 0x000000010000780c */ /* 0x000fe20004f41670 */
[----:B------:R-:W-:Y:S01]  /*20c0*/  UIMAD UR4, UR41, UR7, UR4 ;  /* 0x00000007290472a4 */ /* 0x000fe2000f8e0204 */
[----:B------:R-:W1:Y:S01]  /*20d0*/  LDC.64 R6, c[0x0][0x5a8] ;  /* 0x00016a00ff067b82 */ /* 0x000e620000000a00 */
[----:B------:R-:W-:-:S04]  /*20e0*/  IMAD.WIDE.U32 R8, R11, UR41, R8 ;  /* 0x000000290b087c25 */ /* 0x000fc8000f8e0008 */
[----:B------:R-:W-:Y:S02]  /*20f0*/  VIADD R11, R9, UR4 ;  /* 0x00000004090b7c36 */ /* 0x000fe40008000000 */
[----:B------:R-:W-:Y:S02]  /*2100*/  IMAD.MOV.U32 R10, RZ, RZ, R8 ;  /* 0x000000ffff0a7224 */ /* 0x000fe400078e0008 */
[----:B0-----:R-:W-:Y:S02]  /*2110*/  IMAD R20, R4, UR9, RZ ;  /* 0x0000000904147c24 */ /* 0x001fe4000f8e02ff */
[----:B------:R-:W-:-:S04]  /*2120*/  IMAD.WIDE.U32 R12, R23, R4, R10 ;  /* 0x00000004170c7225 */ /* 0x000fc800078e000a */
[----:B------:R-:W-:Y:S01]  /*2130*/  IMAD R20, R23, R5, R20 ;  /* 0x0000000517147224 */ /* 0x000fe200078e0214 */
[----:B-1----:R-:W-:-:S04]  /*2140*/  IADD3 R12, P0, R12, R6, RZ ;  /* 0x000000060c0c7210 */ /* 0x002fc80007f1e0ff */
[----:B------:R-:W-:Y:S01]  /*2150*/  IADD3.X R13, R7, R13, R20, P0, !PT ;  /* 0x0000000d070d7210 */ /* 0x000fe200007fe414 */
[----:B------:R-:W-:Y:S08]  /*2160*/  @P2 BRA `(.L_x_32) ;  /* 0x0000000000042947 */ /* 0x000ff00003800000 */
[----:B------:R0:W5:Y:S02]  /*2170*/  LDG.E.U8 R22, desc[UR50][R12.64] ;  /* 0x000000320c167981 */ /* 0x000164000c1e1100 */
.L_x_32:
[----:B------:R-:W-:Y:S05]  /*2180*/  BSYNC B1 ;  /* 0x0000000000017941 */ /* 0x000fea0003800000 */
.L_x_31:
[----:B-----5:R-:W-:Y:S01]  /*2190*/  LOP3.LUT R15, R22, 0xffff, RZ, 0xc0, !PT ;  /* 0x0000ffff160f7812 */ /* 0x020fe200078ec0ff */
[----:B------:R-:W-:Y:S01]  /*21a0*/  ULDC.64 UR4, c[0x0][0x5c0] ;  /* 0x0001700000047ab9 */ /* 0x000fe20000000a00 */
[----:B------:R-:W-:Y:S01]  /*21b0*/  ISETP.LT.OR P3, PT, R0, 0x2, !P1 ;  /* 0x000000020000780c */ /* 0x000fe20004f61670 */
[----:B------:R-:W-:Y:S01]  /*21c0*/  BSSY B1, `(.L_x_33) ;  /* 0x000000b000017945 */ /* 0x000fe20003800000 */
[----:B------:R-:W-:Y:S02]  /*21d0*/  PRMT R216, R15, 0x8880, RZ ;  /* 0x000088800fd87816 */ /* 0x000fe400000000ff */
[----:B------:R-:W-:-:S03]  /*21e0*/  IADD3 R14, P0, R14, UR4, RZ ;  /* 0x000000040e0e7c10 */ /* 0x000fc6000ff1e0ff */
[----:B------:R-:W-:Y:S01]  /*21f0*/  IMAD R217, R216, R19, RZ ;  /* 0x00000013d8d97224 */ /* 0x000fe200078e02ff */
[----:B------:R-:W-:-:S03]  /*2200*/  IADD3.X R15, R21, UR5, RZ, P0, !PT ;  /* 0x00000005150f7c10 */ /* 0x000fc600087fe4ff */
[----:B------:R-:W-:-:S05]  /*2210*/  @!P2 IMAD R21, R152, R18, R217 ;  /* 0x000000129815a224 */ /* 0x000fca00078e02d9 */
[----:B------:R1:W-:Y:S01]  /*2220*/  @!P2 STG.E.U8 desc[UR50][R14.64], R21 ;  /* 0x000000150e00a986 */ /* 0x0003e2000c101132 */
[----:B------:R-:W-:Y:S05]  /*2230*/  @P3 BRA `(.L_x_34) ;  /* 0x00000000000c3947 */ /* 0x000fea0003800000 */
[----:B------:R-:W2:Y:S02]  /*2240*/  LDG.E.U8 R22, desc[UR50][R12.64+0x1] ;  /* 0x000001320c167981 */ /* 0x000ea4000c1e1100 */
[----:B--2---:R-:W-:-:S05]  /*2250*/  PRMT R152, R22, 0x8880, RZ ;  /* 0x0000888016987816 */ /* 0x004fca00000000ff */
[----:B------:R-:W-:-:S07]  /*2260*/  IMAD R217, R152, R19, RZ ;  /* 0x0000001398d97224 */ /* 0x000fce00078e02ff */
.L_x_34:
[----:B------:R-:W-:Y:S05]  /*2270*/  BSYNC B1 ;  /* 0x0000000000017941 */ /* 0x000fea0003800000 */
.L_x_33:
[----:B------:R-:W-:Y:S01]  /*2280*/  ISETP.GE.AND P2, PT, R3, 0x9, PT ;  /* 0x000000090300780c */ /* 0x000fe20003f46270 */
[----:B------:R-:W-:Y:S01]  /*2290*/  @!P3 IMAD R221, R153, R18, R217 ;  /* 0x0000001299ddb224 */ /* 0x000fe200078e02d9 */
[C---:B------:R-:W-:Y:S01]  /*22a0*/  SHF.L.U64.HI R153, R4.reuse, 0x3, R5 ;  /* 0x0000000304997819 */ /* 0x040fe20000010205 */
[----:B------:R-:W-:Y:S01]  /*22b0*/  IMAD.SHL.U32 R152, R4, 0x8, RZ ;  /* 0x0000000804987824 */ /* 0x000fe200078e00ff */
[C---:B------:R-:W-:Y:S01]  /*22c0*/  ISETP.LT.OR P6, PT, R0.reuse, 0x1, !P2 ;  /* 0x000000010000780c */ /* 0x040fe200057c1670 */
[----:B------:R-:W-:Y:S01]  /*22d0*/  BSSY B1, `(.L_x_35) ;  /* 0x000000c000017945 */ /* 0x000fe20003800000 */
[----:B------:R2:W-:Y:S01]  /*22e0*/  @!P3 STG.E.U8 desc[UR50][R14.64+0x1], R221 ;  /* 0x000001dd0e00b986 */ /* 0x0005e2000c101132 */
[----:B------:R-:W-:Y:S01]  /*22f0*/  IMAD.WIDE.U32 R218, R23, R4, R152 ;  /* 0x0000000417da7225 */ /* 0x000fe200078e0098 */
[----:B------:R-:W-:-:S03]  /*2300*/  ISETP.LT.OR P0, PT, R0, 0x2, !P2 ;  /* 0x000000020000780c */ /* 0x000fc60005701670 */
[----:B-1----:R-:W-:Y:S01]  /*2310*/  IMAD.IADD R21, R20, 0x1, R219 ;  /* 0x0000000114157824 */ /* 0x002fe200078e02db */
[----:B------:R-:W-:-:S04]  /*2320*/  IADD3 R20, P3, P4, R8, R6, R218 ;  /* 0x0000000608147210 */ /* 0x000fc80007c7e0da */
[----:B------:R-:W-:Y:S02]  /*2330*/  IADD3.X R21, R11, R7, R21, P3, P4 ;  /* 0x000000070b157210 */ /* 0x000fe40001fe8415 */
[----:B------:R-:W-:Y:S01]  /*2340*/  @!P6 IADD3 R218, P5, R14, UR45, RZ ;  /* 0x0000002d0edaec10 */ /* 0x000fe2000ffbe0ff */
[----:B--2---:R-:W-:-:S12]  /*2350*/  @P6 BRA `(.L_x_36) ;  /* 0x00000000000c6947 */ /* 0x004fd80003800000 */
[----:B------:R-:W2:Y:S02]  /*2360*/  LDG.E.U8 R22, desc[UR50][R20.64] ;  /* 0x0000003214167981 */ /* 0x000ea4000c1e1100 */
[----:B--2---:R-:W-:-:S05]  /*2370*/  PRMT R216, R22, 0x8880, RZ ;  /* 0x0000888016d87816 */ /* 0x004fca00000000ff */
[----:B------:R-:W-:-:S07]  /*2380*/  IMAD R217, R216, R19, RZ ;  /* 0x00000013d8d97224 */ /* 0x000fce00078e02ff */
.L_x_36:
[----:B------:R-:W-:Y:S05]  /*2390*/  BSYNC B1 ;  /* 0x0000000000017941 */ /* 0x000fea0003800000 */
.L_x_35:
[----:B------:R-:W-:Y:S01]  /*23a0*/  @!P6 IMAD R221, R154, R18, R217 ;  /* 0x000000129adde224 */ /* 0x000fe200078e02d9 */
[----:B------:R-:W-:Y:S01]  /*23b0*/  @!P6 IADD3.X R219, R15, UR44, RZ, P5, !PT ;  /* 0x0000002c0fdbec10 */ /* 0x000fe2000affe4ff */
[----:B------:R-:W-:Y:S01]  /*23c0*/  BSSY B1, `(.L_x_37) ;  /* 0x0000009000017945 */ /* 0x000fe20003800000 */
[C---:B------:R-:W-:Y:S02]  /*23d0*/  ISETP.LT.OR P3, PT, R0.reuse, 0x9, !P1 ;  /* 0x000000090000780c */ /* 0x040fe40004f61670 */
[----:B------:R-:W-:Y:S01]  /*23e0*/  ISETP.LT.OR P4, PT, R0, 0xa, !P1 ;  /* 0x0000000a0000780c */ /* 0x000fe20004f81670 */
[----:B------:R1:W-:Y:S01]  /*23f0*/  @!P6 STG.E.U8 desc[UR50][R218.64], R221 ;  /* 0x000000ddda00e986 */ /* 0x0003e2000c101132 */
[----:B------:R-:W-:Y:S01]  /*2400*/  @!P0 IADD3 R154, P5, R14, UR45, RZ ;  /* 0x0000002d0e9a8c10 */ /* 0x000fe2000ffbe0ff */
[----:B------:R-:W-:-:S12]  /*2410*/  @P0 BRA `(.L_x_38) ;  /* 0x00000000000c0947 */ /* 0x000fd80003800000 */
[----:B------:R-:W2:Y:S02]  /*2420*/  LDG.E.U8 R22, desc[UR50][R20.64+0x1] ;  /* 0x0000013214167981 */ /* 0x000ea4000c1e1100 */
[----:B--2---:R-:W-:-:S05]  /*2430*/  PRMT R216, R22, 0x8880, RZ ;  /* 0x0000888016d87816 */ /* 0x004fca00000000ff */
[----:B------:R-:W-:-:S07]  /*2440*/  IMAD R217, R216, R19, RZ ;  /* 0x00000013d8d97224 */ /* 0x000fce00078e02ff */
.L_x_38:
[----:B------:R-:W-:Y:S05]  /*2450*/  BSYNC B1 ;  /* 0x0000000000017941 */ /* 0x000fea0003800000 */
.L_x_37:
[----:B-1----:R-:W-:Y:S01]  /*2460*/  @!P0 IMAD R219, R155, R18, R217 ;  /* 0x000000129bdb8224 */ /* 0x002fe200078e02d9 */
[----:B------:R-:W-:Y:S01]  /*2470*/  @!P0 IADD3.X R155, R15, UR44, RZ, P5, !PT ;  /* 0x0000002c0f9b8c10 */ /* 0x000fe2000affe4ff */
[----:B------:R-:W-:Y:S04]  /*2480*/  BSSY B1, `(.L_x_39) ;  /* 0x0000006000017945 */ /* 0x000fe80003800000 */
[----:B------:R1:W-:Y:S01]  /*2490*/  @!P0 STG.E.U8 desc[UR50][R154.64+0x1], R219 ;  /* 0x000001db9a008986 */ /* 0x0003e2000c101132 */
[----:B------:R-:W-:Y:S05]  /*24a0*/  @P3 BRA `(.L_x_40) ;  /* 0x00000000000c3947 */ /* 0x000fea0003800000 */
[----:B------:R-:W1:Y:S02]  /*24b0*/  LDG.E.U8 R22, desc[UR50][R12.64+0x8] ;  /* 0x000008320c167981 */ /* 0x000e64000c1e1100 */
[----:B-1----:R-:W-:-:S05]  /*24c0*/  PRMT R154, R22, 0x8880, RZ ;  /* 0x00008880169a7816 */ /* 0x002fca00000000ff */
[----:B------:R-:W-:-:S07]  /*24d0*/  IMAD R217, R154, R19, RZ ;  /* 0x000000139ad97224 */ /* 0x000fce00078e02ff */
.L_x_40:
[----:B------:R-:W-:Y:S05]  /*24e0*/  BSYNC B1 ;  /* 0x0000000000017941 */ /* 0x000fea0003800000 */
.L_x_39:
[----:B-1----:R-:W-:Y:S01]  /*24f0*/  @!P3 IMAD R155, R156, R18, R217 ;  /* 0x000000129c9bb224 */ /* 0x002fe200078e02d9 */
[----:B------:R-:W-:Y:S04]  /*2500*/  BSSY B1, `(.L_x_41) ;  /* 0x0000006000017945 */ /* 0x000fe80003800000 */
[----:B------:R1:W-:Y:S01]  /*2510*/  @!P3 STG.E.U8 desc[UR50][R14.64+0x8], R155 ;  /* 0x0000089b0e00b986 */ /* 0x0003e2000c101132 */
[----:B------:R-:W-:Y:S05]  /*2520*/  @P4 BRA `(.L_x_42) ;  /* 0x00000000000c4947 */ /* 0x000fea0003800000 */
[----:B------:R-:W2:Y:S02]  /*2530*/  LDG.E.U8 R22, desc[UR50][R12.64+0x9] ;  /* 0x000009320c167981 */ /* 0x000ea4000c1e1100 */
[----:B--2---:R-:W-:-:S05]  /*2540*/  PRMT R154, R22, 0x8880, RZ ;  /* 0x00008880169a7816 */ /* 0x004fca00000000ff */
[----:B------:R-:W-:-:S07]  /*2550*/  IMAD R217, R154, R19, RZ ;  /* 0x000000139ad97224 */ /* 0x000fce00078e02ff */
.L_x_42:
[----:B------:R-:W-:Y:S05]  /*2560*/  BSYNC B1 ;  /* 0x0000000000017941 */ /* 0x000fea0003800000 */
.L_x_41:
[----:B------:R-:W-:Y:S01]  /*2570*/  @!P4 IMAD R157, R157, R18, R217 ;  /* 0x000000129d9dc224 */ /* 0x000fe200078e02d9 */
[----:B------:R-:W-:Y:S01]  /*2580*/  ISETP.LT.OR P0, PT, R0, 0x9, !P2 ;  /* 0x000000090000780c */ /* 0x000fe20005701670 */
[----:B------:R-:W-:Y:S01]  /*2590*/  BSSY B1, `(.L_x_43) ;  /* 0x0000007000017945 */ /* 0x000fe20003800000 */
[----:B------:R-:W-:Y:S02]  /*25a0*/  IADD3 R154, P3, R14, UR45, RZ ;  /* 0x0000002d0e9a7c10 */ /* 0x000fe4000ff7e0ff */
[----:B------:R2:W-:Y:S09]  /*25b0*/  @!P4 STG.E.U8 desc[UR50][R14.64+0x9], R157 ;  /* 0x0000099d0e00c986 */ /* 0x0005f2000c101132 */
[----:B------:R-:W-:Y:S05]  /*25c0*/  @P0 BRA `(.L_x_44) ;  /* 0x00000000000c0947 */ /* 0x000fea0003800000 */
[----:B------:R-:W3:Y:S02]  /*25d0*/  LDG.E.U8 R22, desc[UR50][R20.64+0x8] ;  /* 0x0000083214167981 */ /* 0x000ee4000c1e1100 */
[----:B---3--:R-:W-:-:S05]  /*25e0*/  PRMT R156, R22, 0x8880, RZ ;  /* 0x00008880169c7816 */ /* 0x008fca00000000ff */
[----:B------:R-:W-:-:S07]  /*25f0*/  IMAD R217, R156, R19, RZ ;  /* 0x000000139cd97224 */ /* 0x000fce00078e02ff */
.L_x_44:
[----:B------:R-:W-:Y:S05]  /*2600*/  BSYNC B1 ;  /* 0x0000000000017941 */ /* 0x000fea0003800000 */
.L_x_43:
[----:B--2---:R-:W-:Y:S01]  /*2610*/  @!P0 IMAD R157, R158, R18, R217 ;  /* 0x000000129e9d8224 */ /* 0x004fe200078e02d9 */
[----:B-1----:R-:W-:Y:S01]  /*2620*/  IADD3.X R155, R15, UR44, RZ, P3, !PT ;  /* 0x0000002c0f9b7c10 */ /* 0x002fe20009ffe4ff */
[----:B------:R-:W-:Y:S01]  /*2630*/  BSSY B1, `(.L_x_45) ;  /* 0x000000b000017945 */ /* 0x000fe20003800000 */
[C---:B------:R-:W-:Y:S02]  /*2640*/  ISETP.LT.OR P3, PT, R0.reuse, 0x11, !P1 ;  /* 0x000000110000780c */ /* 0x040fe40004f61670 */
[C---:B------:R-:W-:Y:S01]  /*2650*/  ISETP.LT.OR P4, PT, R0.reuse, 0x12, !P1 ;  /* 0x000000120000780c */ /* 0x040fe20004f81670 */
[----:B------:R1:W-:Y:S01]  /*2660*/  @!P0 STG.E.U8 desc[UR50][R154.64+0x8], R157 ;  /* 0x0000089d9a008986 */ /* 0x0003e2000c101132 */
[C---:B------:R-:W-:Y:S02]  /*2670*/  ISETP.LT.OR P0, PT, R0.reuse, 0xa, !P2 ;  /* 0x0000000a0000780c */ /* 0x040fe40005701670 */
[C---:B------:R-:W-:Y:S02]  /*2680*/  ISETP.LT.OR P5, PT, R0.reuse, 0x11, !P2 ;  /* 0x000000110000780c */ /* 0x040fe400057a1670 */
[----:B------:R-:W-:-:S09]  /*2690*/  ISETP.LT.OR P6, PT, R0, 0x12, !P2 ;  /* 0x000000120000780c */ /* 0x000fd200057c1670 */
[----:B-1----:R-:W-:Y:S05]  /*26a0*/  @P0 BRA `(.L_x_46) ;  /* 0x00000000000c0947 */ /* 0x002fea0003800000 */
[----:B------:R-:W2:Y:S02]  /*26b0*/  LDG.E.U8 R22, desc[UR50][R20.64+0x9] ;  /* 0x0000093214167981 */ /* 0x000ea4000c1e1100 */
[----:B--2---:R-:W-:-:S05]  /*26c0*/  PRMT R156, R22, 0x8880, RZ ;  /* 0x00008880169c7816 */ /* 0x004fca00000000ff */
[----:B------:R-:W-:-:S07]  /*26d0*/  IMAD R217, R156, R19, RZ ;  /* 0x000000139cd97224 */ /* 0x000fce00078e02ff */
.L_x_46:
[----:B------:R-:W-:Y:S05]  /*26e0*/  BSYNC B1 ;  /* 0x0000000000017941 */ /* 0x000fea0003800000 */
.L_x_45:
[----:B------:R-:W-:Y:S01]  /*26f0*/  @!P0 IMAD R159, R159, R18, R217 ;  /* 0x000000129f9f8224 */ /* 0x000fe200078e02d9 */
[----:B------:R-:W-:Y:S04]  /*2700*/  BSSY B1, `(.L_x_47) ;  /* 0x0000006000017945 */ /* 0x000fe80003800000 */
[----:B------:R1:W-:Y:S01]  /*2710*/  @!P0 STG.E.U8 desc[UR50][R154.64+0x9], R159 ;  /* 0x0000099f9a008986 */ /* 0x0003e2000c101132 */
[----:B------:R-:W-:Y:S05]  /*2720*/  @P3 BRA `(.L_x_48) ;  /* 0x00000000000c3947 */ /* 0x000fea0003800000 */
[----:B------:R-:W2:Y:S02]  /*2730*/  LDG.E.U8 R22, desc[UR50][R12.64+0x10] ;  /* 0x000010320c167981 */ /* 0x000ea4000c1e1100 */
[----:B--2---:R-:W-:-:S05]  /*2740*/  PRMT R156, R22, 0x8880, RZ ;  /* 0x00008880169c7816 */ /* 0x004fca00000000ff */
[----:B------:R-:W-:-:S07]  /*2750*/  IMAD R217, R156, R19, RZ ;  /* 0x000000139cd97224 */ /* 0x000fce00078e02ff */
.L_x_48:
[----:B------:R-:W-:Y:S05]  /*2760*/  BSYNC B1 ;  /* 0x0000000000017941 */ /* 0x000fea0003800000 */
.L_x_47:
[----:B------:R-:W-:Y:S01]  /*2770*/  @!P3 IMAD R157, R160, R18, R217 ;  /* 0x00000012a09db224 */ /* 0x000fe200078e02d9 */
[----:B------:R-:W-:Y:S04]  /*2780*/  BSSY B1, `(.L_x_49) ;  /* 0x0000006000017945 */ /* 0x000fe80003800000 */
[----:B------:R2:W-:Y:S01]  /*2790*/  @!P3 STG.E.U8 desc[UR50][R14.64+0x10], R157 ;  /* 0x0000109d0e00b986 */ /* 0x0005e2000c101132 */
[----:B------:R-:W-:Y:S05]  /*27a0*/  @P4 BRA `(.L_x_50) ;  /* 0x00000000000c4947 */ /* 0x000fea0003800000 */
[----:B------:R-:W3:Y:S02]  /*27b0*/  LDG.E.U8 R22, desc[UR50][R12.64+0x11] ;  /* 0x000011320c167981 */ /* 0x000ee4000c1e1100 */
[----:B---3--:R-:W-:-:S05]  /*27c0*/  PRMT R156, R22, 0x8880, RZ ;  /* 0x00008880169c7816 */ /* 0x008fca00000000ff */
[----:B------:R-:W-:-:S07]  /*27d0*/  IMAD R217, R156, R19, RZ ;  /* 0x000000139cd97224 */ /* 0x000fce00078e02ff */
.L_x_50:
[----:B------:R-:W-:Y:S05]  /*27e0*/  BSYNC B1 ;  /* 0x0000000000017941 */ /* 0x000fea0003800000 */
.L_x_49:
[----:B------:R-:W-:Y:S01]  /*27f0*/  @!P4 IMAD R161, R161, R18, R217 ;  /* 0x00000012a1a1c224 */ /* 0x000fe200078e02d9 */
[----:B------:R-:W-:Y:S04]  /*2800*/  BSSY B1, `(.L_x_51) ;  /* 0x0000006000017945 */ /* 0x000fe80003800000 */
[----:B------:R3:W-:Y:S01]  /*2810*/  @!P4 STG.E.U8 desc[UR50][R14.64+0x11], R161 ;  /* 0x000011a10e00c986 */ /* 0x0007e2000c101132 */
[----:B------:R-:W-:Y:S05]  /*2820*/  @P5 BRA `(.L_x_52) ;  /* 0x00000000000c5947 */ /* 0x000fea0003800000 */
[----:B------:R-:W4:Y:S02]  /*2830*/  LDG.E.U8 R22, desc[UR50][R20.64+0x10] ;  /* 0x0000103214167981 */ /* 0x000f24000c1e1100 */
[----:B----4-:R-:W-:-:S05]  /*2840*/  PRMT R156, R22, 0x8880, RZ ;  /* 0x00008880169c7816 */ /* 0x010fca00000000ff */
[----:B------:R-:W-:-:S07]  /*2850*/  IMAD R217, R156, R19, RZ ;  /* 0x000000139cd97224 */ /* 0x000fce00078e02ff */
.L_x_52:
[----:B------:R-:W-:Y:S05]  /*2860*/  BSYNC B1 ;  /* 0x0000000000017941 */ /* 0x000fea0003800000 */
.L_x_51:
[----:B--2---:R-:W-:Y:S01]  /*2870*/  @!P5 IMAD R157, R162, R18, R217 ;  /* 0x00000012a29dd224 */ /* 0x004fe200078e02d9 */
[----:B------:R-:W-:Y:S04]  /*2880*/  BSSY B1, `(.L_x_53) ;  /* 0x0000006000017945 */ /* 0x000fe80003800000 */
[----:B------:R2:W-:Y:S01]  /*2890*/  @!P5 STG.E.U8 desc[UR50][R154.64+0x10], R157 ;  /* 0x0000109d9a00d986 */ /* 0x0005e2000c101132 */
[----:B------:R-:W-:Y:S05]  /*28a0*/  @P6 BRA `(.L_x_54) ;  /* 0x00000000000c6947 */ /* 0x000fea0003800000 */
[----:B------:R-:W4:Y:S02]  /*28b0*/  LDG.E.U8 R22, desc[UR50][R20.64+0x11] ;  /* 0x0000113214167981 */ /* 0x000f24000c1e1100 */
[----:B----4-:R-:W-:-:S05]  /*28c0*/  PRMT R156, R22, 0x8880, RZ ;  /* 0x00008880169c7816 */ /* 0x010fca00000000ff */
[----:B------:R-:W-:-:S07]  /*28d0*/  IMAD R217, R156, R19, RZ ;  /* 0x000000139cd97224 */ /* 0x000fce00078e02ff */
.L_x_54:
[----:B------:R-:W-:Y:S05]  /*28e0*/  BSYNC B1 ;  /* 0x0000000000017941 */ /* 0x000fea0003800000 */
.L_x_53:
[C---:B------:R-:W-:Y:S01]  /*28f0*/  ISETP.LT.OR P3, PT, R0.reuse, 0x19, !P1 ;  /* 0x000000190000780c */ /* 0x040fe20004f61670 */
[----:B------:R-:W-:Y:S01]  /*2900*/  @!P6 IMAD R163, R163, R18, R217 ;  /* 0x00000012a3a3e224 */ /* 0x000fe200078e02d9 */
[----:B------:R-:W-:Y:S01]  /*2910*/  BSSY B1, `(.L_x_55) ;  /* 0x000000a000017945 */ /* 0x000fe20003800000 */
[C---:B------:R-:W-:Y:S02]  /*2920*/  ISETP.LT.OR P4, PT, R0.reuse, 0x1a, !P1 ;  /* 0x0000001a0000780c */ /* 0x040fe40004f81670 */
[C---:B------:R-:W-:Y:S01]  /*2930*/  ISETP.LT.OR P5, PT, R0.reuse, 0x19, !P2 ;  /* 0x000000190000780c */ /* 0x040fe200057a1670 */
[----:B------:R4:W-:Y:S01]  /*2940*/  @!P6 STG.E.U8 desc[UR50][R154.64+0x11], R163 ;  /* 0x000011a39a00e986 */ /* 0x0009e2000c101132 */
[C---:B------:R-:W-:Y:S02]  /*2950*/  ISETP.LT.OR P6, PT, R0.reuse, 0x1a, !P2 ;  /* 0x0000001a0000780c */ /* 0x040fe400057c1670 */
[----:B------:R-:W-:-:S04]  /*2960*/  ISETP.LT.OR P0, PT, R0, 0x21, !P1 ;  /* 0x000000210000780c */ /* 0x000fc80004f01670 */
[----:B------:R-:W-:Y:S09]  /*2970*/  @P3 BRA `(.L_x_56) ;  /* 0x00000000000c3947 */ /* 0x000ff20003800000 */
[----:B------:R-:W5:Y:S02]  /*2980*/  LDG.E.U8 R22, desc[UR50][R12.64+0x18] ;  /* 0x000018320c167981 */ /* 0x000f64000c1e1100 */
[----:B-----5:R-:W-:-:S05]  /*2990*/  PRMT R156, R22, 0x8880, RZ ;  /* 0x00008880169c7816 */ /* 0x020fca00000000ff */
[----:B------:R-:W-:-:S07]  /*29a0*/  IMAD R217, R156, R19, RZ ;  /* 0x000000139cd97224 */ /* 0x000fce00078e02ff */
.L_x_56:
[----:B------:R-:W-:Y:S05]  /*29b0*/  BSYNC B1 ;  /* 0x0000000000017941 */ /* 0x000fea0003800000 */
.L_x_55:
[----:B--2---:R-:W-:Y:S01]  /*29c0*/  @!P3 IMAD R157, R164, R18, R217 ;  /* 0x00000012a49db224 */ /* 0x004fe200078e02d9 */
[----:B------:R-:W-:Y:S04]  /*29d0*/  BSSY B1, `(.L_x_57) ;  /* 0x0000006000017945 */ /* 0x000fe80003800000 */
[----:B------:R2:W-:Y:S01]  /*29e0*/  @!P3 STG.E.U8 desc[UR50][R14.64+0x18], R157 ;  /* 0x0000189d0e00b986 */ /* 0x0005e2000c101132 */
[----:B------:R-:W-:Y:S05]  /*29f0*/  @P4 BRA `(.L_x_58) ;  /* 0x00000000000c4947 */ /* 0x000fea0003800000 */
[----:B------:R-:W5:Y:S02]  /*2a00*/  LDG.E.U8 R22, desc[UR50][R12.64+0x19] ;  /* 0x000019320c167981 */ /* 0x000f64000c1e1100 */
[----:B-----5:R-:W-:-:S05]  /*2a10*/  PRMT R156, R22, 0x8880, RZ ;  /* 0x00008880169c7816 */ /* 0x020fca00000000ff */
[----:B------:R-:W-:-:S07]  /*2a20*/  IMAD R217, R156, R19, RZ ;  /* 0x000000139cd97224 */ /* 0x000fce00078e02ff */
.L_x_58:
[----:B------:R-:W-:Y:S05]  /*2a30*/  BSYNC B1 ;  /* 0x0000000000017941 */ /* 0x000fea0003800000 */
.L_x_57:
[----:B------:R-:W-:Y:S01]  /*2a40*/  @!P4 IMAD R165, R165, R18, R217 ;  /* 0x00000012a5a5c224 */ /* 0x000fe200078e02d9 */
[----:B------:R-:W-:Y:S04]  /*2a50*/  BSSY B1, `(.L_x_59) ;  /* 0x0000006000017945 */ /* 0x000fe80003800000 */
[----:B------:R0:W-:Y:S01]  /*2a60*/  @!P4 STG.E.U8 desc[UR50][R14.64+0x19], R165 ;  /* 0x000019a50e00c986 */ /* 0x0001e2000c101132 */
[----:B------:R-:W-:Y:S05]  /*2a70*/  @P5 BRA `(.L_x_60) ;  /* 0x00000000000c5947 */ /* 0x000fea0003800000 */
[----:B------:R-:W5:Y:S02]  /*2a80*/  LDG.E.U8 R22, desc[UR50][R20.64+0x18] ;  /* 0x0000183214167981 */ /* 0x000f64000c1e1100 */
[----:B-----5:R-:W-:-:S05]  /*2a90*/  PRMT R156, R22, 0x8880, RZ ;  /* 0x00008880169c7816 */ /* 0x020fca00000000ff */
[----:B------:R-:W-:-:S07]  /*2aa0*/  IMAD R217, R156, R19, RZ ;  /* 0x000000139cd97224 */ /* 0x000fce00078e02ff */
.L_x_60:
[----:B------:R-:W-:Y:S05]  /*2ab0*/  BSYNC B1 ;  /* 0x0000000000017941 */ /* 0x000fea0003800000 */
.L_x_59:
[----:B--2---:R-:W-:Y:S01]  /*2ac0*/  @!P5 IMAD R157, R166, R18, R217 ;  /* 0x00000012a69dd224 */ /* 0x004fe200078e02d9 */
[----:B------:R-:W-:Y:S04]  /*2ad0*/  BSSY B1, `(.L_x_61) ;  /* 0x0000006000017945 */ /* 0x000fe80003800000 */
[----:B------:R2:W-:Y:S01]  /*2ae0*/  @!P5 STG.E.U8 desc[UR50][R154.64+0x18], R157 ;  /* 0x0000189d9a00d986 */ /* 0x0005e2000c101132 */
[----:B------:R-:W-:Y:S05]  /*2af0*/  @P6 BRA `(.L_x_62) ;  /* 0x00000000000c6947 */ /* 0x000fea0003800000 */
[----:B------:R-:W5:Y:S02]  /*2b00*/  LDG.E.U8 R22, desc[UR50][R20.64+0x19] ;  /* 0x0000193214167981 */ /* 0x000f64000c1e1100 */
[----:B-----5:R-:W-:-:S05]  /*2b10*/  PRMT R156, R22, 0x8880, RZ ;  /* 0x00008880169c7816 */ /* 0x020fca00000000ff */
[----:B------:R-:W-:-:S07]  /*2b20*/  IMAD R217, R156, R19, RZ ;  /* 0x000000139cd97224 */ /* 0x000fce00078e02ff */
.L_x_62:
[----:B------:R-:W-:Y:S05]  /*2b30*/  BSYNC B1 ;  /* 0x0000000000017941 */ /* 0x000fea0003800000 */
.L_x_61:
[----:B------:R-:W-:Y:S01]  /*2b40*/  @!P6 IMAD R167, R167, R18, R217 ;  /* 0x00000012a7a7e224 */ /* 0x000fe200078e02d9 */
[----:B------:R-:W-:Y:S04]  /*2b50*/  BSSY B1, `(.L_x_63) ;  /* 0x0000006000017945 */ /* 0x000fe80003800000 */
[----:B------:R0:W-:Y:S01]  /*2b60*/  @!P6 STG.E.U8 desc[UR50][R154.64+0x19], R167 ;  /* 0x000019a79a00e986 */ /* 0x0001e2000c101132 */
[----:B------:R-:W-:Y:S05]  /*2b70*/  @P0 BRA `(.L_x_64) ;  /* 0x00000000000c0947 */ /* 0x000fea0003800000 */
[----:B------:R-:W5:Y:S02]  /*2b80*/  LDG.E.U8 R22, desc[UR50][R12.64+0x20] ;  /* 0x000020320c167981 */ /* 0x000f64000c1e1100 */
[----:B-----5:R-:W-:-:S05]  /*2b90*/  PRMT R156, R22, 0x8880, RZ ;  /* 0x00008880169c7816 */ /* 0x020fca00000000ff */
[----:B------:R-:W-:-:S07]  /*2ba0*/  IMAD R217, R156, R19, RZ ;  /* 0x000000139cd97224 */ /* 0x000fce00078e02ff */
.L_x_64:
[----:B------:R-:W-:Y:S05]  /*2bb0*/  BSYNC B1 ;  /* 0x0000000000017941 */ /* 0x000fea0003800000 */
.L_x_63:
[----:B------:R-:W-:Y:S01]  /*2bc0*/  ISETP.LT.OR P4, PT, R0, 0x22, !P1 ;  /* 0x000000220000780c */ /* 0x000fe20004f81670 */
[----:B--2---:R-:W-:Y:S01]  /*2bd0*/  @!P0 IMAD R157, R168, R18, R217 ;  /* 0x00000012a89d8224 */ /* 0x004fe200078e02d9 */
        /* <DEDUP_REMOVED lines=10> */
.L_x_66:
[----:B------:R-:W-:Y:S05]  /*2c80*/  BSYNC B1 ;  /* 0x0000000000017941 */ /* 0x000fea0003800000 */
.L_x_65:
[----:B------:R-:W-:Y:S01]  /*2c90*/  @!P4 IMAD R169, R169, R18, R217 ;  /* 0x00000012a9a9c224 */ /* 0x000fe200078e02d9 */
[----:B------:R-:W-:Y:S04]  /*2ca0*/  BSSY B1, `(.L_x_67) ;  /* 0x0000006000017945 */ /* 0x000fe80003800000 */
[----:B------:R0:W-:Y:S01]  /*2cb0*/  @!P4 STG.E.U8 desc[UR50][R14.64+0x21], R169 ;  /* 0x000021a90e00c986 */ /* 0x0001e2000c101132 */
[----:B------:R-:W-:Y:S05]  /*2cc0*/  @P3 BRA `(.L_x_68) ;  /* 0x00000000000c3947 */ /* 0x000fea0003800000 */
[----:B------:R-:W5:Y:S02]  /*2cd0*/  LDG.E.U8 R22, desc[UR50][R20.64+0x20] ;  /* 0x0000203214167981 */ /* 0x000f64000c1e1100 */
[----:B-----5:R-:W-:-:S05]  /*2ce0*/  PRMT R156, R22, 0x8880, RZ ;  /* 0x00008880169c7816 */ /* 0x020fca00000000ff */
[----:B------:R-:W-:-:S07]  /*2cf0*/  IMAD R217, R156, R19, RZ ;  /* 0x000000139cd97224 */ /* 0x000fce00078e02ff */
.L_x_68:
[----:B------:R-:W-:Y:S05]  /*2d00*/  BSYNC B1 ;  /* 0x0000000000017941 */ /* 0x000fea0003800000 */
.L_x_67:
[----:B--2---:R-:W-:Y:S01]  /*2d10*/  @!P3 IMAD R157, R170, R18, R217 ;  /* 0x00000012aa9db224 */ /* 0x004fe200078e02d9 */
[----:B------:R-:W-:Y:S04]  /*2d20*/  BSSY B1, `(.L_x_69) ;  /* 0x0000006000017945 */ /* 0x000fe80003800000 */
[----:B------:R2:W-:Y:S01]  /*2d30*/  @!P3 STG.E.U8 desc[UR50][R154.64+0x20], R157 ;  /* 0x0000209d9a00b986 */ /* 0x0005e2000c101132 */
[----:B------:R-:W-:Y:S05]  /*2d40*/  @P5 BRA `(.L_x_70) ;  /* 0x00000000000c5947 */ /* 0x000fea0003800000 */
[----:B------:R-:W5:Y:S02]  /*2d50*/  LDG.E.U8 R22, desc[UR50][R20.64+0x21] ;  /* 0x0000213214167981 */ /* 0x000f64000c1e1100 */
[----:B-----5:R-:W-:-:S05]  /*2d60*/  PRMT R156, R22, 0x8880, RZ ;  /* 0x00008880169c7816 */ /* 0x020fca00000000ff */
[----:B------:R-:W-:-:S07]  /*2d70*/  IMAD R217, R156, R19, RZ ;  /* 0x000000139cd97224 */ /* 0x000fce00078e02ff */
.L_x_70:
[----:B------:R-:W-:Y:S05]  /*2d80*/  BSYNC B1 ;  /* 0x0000000000017941 */ /* 0x000fea0003800000 */
.L_x_69:
[----:B------:R-:W-:Y:S01]  /*2d90*/  @!P5 IMAD R171, R171, R18, R217 ;  /* 0x00000012ababd224 */ /* 0x000fe200078e02d9 */
[----:B------:R-:W-:Y:S04]  /*2da0*/  BSSY B1, `(.L_x_71) ;  /* 0x0000006000017945 */ /* 0x000fe80003800000 */
[----:B------:R0:W-:Y:S01]  /*2db0*/  @!P5 STG.E.U8 desc[UR50][R154.64+0x21], R171 ;  /* 0x000021ab9a00d986 */ /* 0x0001e2000c101132 */
[----:B------:R-:W-:Y:S05]  /*2dc0*/  @P6 BRA `(.L_x_72) ;  /* 0x00000000000c6947 */ /* 0x000fea0003800000 */
[----:B------:R-:W5:Y:S02]  /*2dd0*/  LDG.E.U8 R22, desc[UR50][R12.64+0x28] ;  /* 0x000028320c167981 */ /* 0x000f64000c1e1100 */
[----:B-----5:R-:W-:-:S05]  /*2de0*/  PRMT R156, R22, 0x8880, RZ ;  /* 0x00008880169c7816 */ /* 0x020fca00000000ff */
[----:B------:R-:W-:-:S07]  /*2df0*/  IMAD R217, R156, R19, RZ ;  /* 0x000000139cd97224 */ /* 0x000fce00078e02ff */
.L_x_72:
[----:B------:R-:W-:Y:S05]  /*2e00*/  BSYNC B1 ;  /* 0x0000000000017941 */ /* 0x000fea0003800000 */
.L_x_71:
[----:B--2---:R-:W-:Y:S01]  /*2e10*/  @!P6 IMAD R157, R172, R18, R217 ;  /* 0x00000012ac9de224 */ /* 0x004fe200078e02d9 */
[----:B------:R-:W-:Y:S04]  /*2e20*/  BSSY B1, `(.L_x_73) ;  /* 0x0000006000017945 */ /* 0x000fe80003800000 */
[----:B------:R2:W-:Y:S01]  /*2e30*/  @!P6 STG.E.U8 desc[UR50][R14.64+0x28], R157 ;  /* 0x0000289d0e00e986 */ /* 0x0005e2000c101132 */
[----:B------:R-:W-:Y:S05]  /*2e40*/  @P0 BRA `(.L_x_74) ;  /* 0x00000000000c0947 */ /* 0x000fea0003800000 */
[----:B------:R-:W5:Y:S02]  /*2e50*/  LDG.E.U8 R22, desc[UR50][R12.64+0x29] ;  /* 0x000029320c167981 */ /* 0x000f64000c1e1100 */
[----:B-----5:R-:W-:-:S05]  /*2e60*/  PRMT R156, R22, 0x8880, RZ ;  /* 0x00008880169c7816 */ /* 0x020fca00000000ff */
[----:B------:R-:W-:-:S07]  /*2e70*/  IMAD R217, R156, R19, RZ ;  /* 0x000000139cd97224 */ /* 0x000fce00078e02ff */
.L_x_74:
[----:B------:R-:W-:Y:S05]  /*2e80*/  BSYNC B1 ;  /* 0x0000000000017941 */ /* 0x000fea0003800000 */
.L_x_73:
        /* <DEDUP_REMOVED lines=12> */
.L_x_76:
[----:B------:R-:W-:Y:S05]  /*2f50*/  BSYNC B1 ;  /* 0x0000000000017941 */ /* 0x000fea0003800000 */
.L_x_75:
[----:B--2---:R-:W-:Y:S01]  /*2f60*/  @!P4 IMAD R157, R174, R18, R217 ;  /* 0x00000012ae9dc224 */ /* 0x004fe200078e02d9 */
[----:B------:R-:W-:Y:S04]  /*2f70*/  BSSY B1, `(.L_x_77) ;  /* 0x0000006000017945 */ /* 0x000fe80003800000 */
[----:B------:R2:W-:Y:S01]  /*2f80*/  @!P4 STG.E.U8 desc[UR50][R154.64+0x28], R157 ;  /* 0x0000289d9a00c986 */ /* 0x0005e2000c101132 */
[----:B------:R-:W-:Y:S05]  /*2f90*/  @P3 BRA `(.L_x_78) ;  /* 0x00000000000c3947 */ /* 0x000fea0003800000 */
[----:B------:R-:W5:Y:S02]  /*2fa0*/  LDG.E.U8 R22, desc[UR50][R20.64+0x29] ;  /* 0x0000293214167981 */ /* 0x000f64000c1e1100 */
[----:B-----5:R-:W-:-:S05]  /*2fb0*/  PRMT R156, R22, 0x8880, RZ ;  /* 0x00008880169c7816 */ /* 0x020fca00000000ff */
[----:B------:R-:W-:-:S07]  /*2fc0*/  IMAD R217, R156, R19, RZ ;  /* 0x000000139cd97224 */ /* 0x000fce00078e02ff */
.L_x_78:
[----:B------:R-:W-:Y:S05]  /*2fd0*/  BSYNC B1 ;  /* 0x0000000000017941 */ /* 0x000fea0003800000 */
.L_x_77:
[----:B------:R-:W-:Y:S01]  /*2fe0*/  @!P3 IMAD R175, R175, R18, R217 ;  /* 0x00000012afafb224 */ /* 0x000fe200078e02d9 */
[----:B------:R-:W-:Y:S04]  /*2ff0*/  BSSY B1, `(.L_x_79) ;  /* 0x0000006000017945 */ /* 0x000fe80003800000 */
[----:B------:R0:W-:Y:S01]  /*3000*/  @!P3 STG.E.U8 desc[UR50][R154.64+0x29], R175 ;  /* 0x000029af9a00b986 */ /* 0x0001e2000c101132 */
[----:B------:R-:W-:Y:S05]  /*3010*/  @P5 BRA `(.L_x_80) ;  /* 0x00000000000c5947 */ /* 0x000fea0003800000 */
[----:B------:R-:W5:Y:S02]  /*3020*/  LDG.E.U8 R22, desc[UR50][R12.64+0x30] ;  /* 0x000030320c167981 */ /* 0x000f64000c1e1100 */
[----:B-----5:R-:W-:-:S05]  /*3030*/  PRMT R156, R22, 0x8880, RZ ;  /* 0x00008880169c7816 */ /* 0x020fca00000000ff */
[----:B------:R-:W-:-:S07]  /*3040*/  IMAD R217, R156, R19, RZ ;  /* 0x000000139cd97224 */ /* 0x000fce00078e02ff */
.L_x_80:
[----:B------:R-:W-:Y:S05]  /*3050*/  BSYNC B1 ;  /* 0x0000000000017941 */ /* 0x000fea0003800000 */
.L_x_79:
[----:B--2---:R-:W-:Y:S01]  /*3060*/  @!P5 IMAD R157, R176, R18, R217 ;  /* 0x00000012b09dd224 */ /* 0x004fe200078e02d9 */
[----:B------:R-:W-:Y:S04]  /*3070*/  BSSY B1, `(.L_x_81) ;  /* 0x0000006000017945 */ /* 0x000fe80003800000 */
[----:B------:R2:W-:Y:S01]  /*3080*/  @!P5 STG.E.U8 desc[UR50][R14.64+0x30], R157 ;  /* 0x0000309d0e00d986 */ /* 0x0005e2000c101132 */
[----:B------:R-:W-:Y:S05]  /*3090*/  @P6 BRA `(.L_x_82) ;  /* 0x00000000000c6947 */ /* 0x000fea0003800000 */
[----:B------:R-:W5:Y:S02]  /*30a0*/  LDG.E.U8 R22, desc[UR50][R12.64+0x31] ;  /* 0x000031320c167981 */ /* 0x000f64000c1e1100 */
[----:B-----5:R-:W-:-:S05]  /*30b0*/  PRMT R156, R22, 0x8880, RZ ;  /* 0x00008880169c7816 */ /* 0x020fca00000000ff */
[----:B------:R-:W-:-:S07]  /*30c0*/  IMAD R217, R156, R19, RZ ;  /* 0x000000139cd97224 */ /* 0x000fce00078e02ff */
.L_x_82:
[----:B------:R-:W-:Y:S05]  /*30d0*/  BSYNC B1 ;  /* 0x0000000000017941 */ /* 0x000fea0003800000 */
.L_x_81:
[----:B------:R-:W-:Y:S01]  /*30e0*/  @!P6 IMAD R177, R177, R18, R217 ;  /* 0x00000012b1b1e224 */ /* 0x000fe200078e02d9 */
[----:B------:R-:W-:Y:S04]  /*30f0*/  BSSY B1, `(.L_x_83) ;  /* 0x0000006000017945 */ /* 0x000fe80003800000 */
[----:B------:R0:W-:Y:S01]  /*3100*/  @!P6 STG.E.U8 desc[UR50][R14.64+0x31], R177 ;  /* 0x000031b10e00e986 */ /* 0x0001e2000c101132 */
[----:B------:R-:W-:Y:S05]  /*3110*/  @P0 BRA `(.L_x_84) ;  /* 0x00000000000c0947 */ /* 0x000fea0003800000 */
[----:B------:R-:W5:Y:S02]  /*3120*/  LDG.E.U8 R22, desc[UR50][R20.64+0x30] ;  /* 0x0000303214167981 */ /* 0x000f64000c1e1100 */
[----:B-----5:R-:W-:-:S05]  /*3130*/  PRMT R156, R22, 0x8880, RZ ;  /* 0x00008880169c7816 */ /* 0x020fca00000000ff */
[----:B------:R-:W-:-:S07]  /*3140*/  IMAD R217, R156, R19, RZ ;  /* 0x000000139cd97224 */ /* 0x000fce00078e02ff */
.L_x_84:
[----:B------:R-:W-:Y:S05]  /*3150*/  BSYNC B1 ;  /* 0x0000000000017941 */ /* 0x000fea0003800000 */
.L_x_83:
        /* <DEDUP_REMOVED lines=12> */
.L_x_86:
[----:B------:R-:W-:Y:S05]  /*3220*/  BSYNC B1 ;  /* 0x0000000000017941 */ /* 0x000fea0003800000 */
.L_x_85:
[----:B------:R-:W-:Y:S01]  /*3230*/  @!P4 IMAD R179, R179, R18, R217 ;  /* 0x00000012b3b3c224 */ /* 0x000fe200078e02d9 */
[----:B------:R-:W-:Y:S04]  /*3240*/  BSSY B1, `(.L_x_87) ;  /* 0x0000006000017945 */ /* 0x000fe80003800000 */
[----:B------:R0:W-:Y:S01]  /*3250*/  @!P4 STG.E.U8 desc[UR50][R154.64+0x31], R179 ;  /* 0x000031b39a00c986 */ /* 0x0001e2000c101132 */
[----:B------:R-:W-:Y:S05]  /*3260*/  @P3 BRA `(.L_x_88) ;  /* 0x00000000000c3947 */ /* 0x000fea0003800000 */
[----:B------:R-:W5:Y:S02]  /*3270*/  LDG.E.U8 R22, desc[UR50][R12.64+0x38] ;  /* 0x000038320c167981 */ /* 0x000f64000c1e1100 */
[----:B-----5:R-:W-:-:S05]  /*3280*/  PRMT R156, R22, 0x8880, RZ ;  /* 0x00008880169c7816 */ /* 0x020fca00000000ff */
[----:B------:R-:W-:-:S07]  /*3290*/  IMAD R217, R156, R19, RZ ;  /* 0x000000139cd97224 */ /* 0x000fce00078e02ff */
.L_x_88:
[----:B------:R-:W-:Y:S05]  /*32a0*/  BSYNC B1 ;  /* 0x0000000000017941 */ /* 0x000fea0003800000 */
.L_x_87:
[----:B--2---:R-:W-:Y:S01]  /*32b0*/  @!P3 IMAD R157, R180, R18, R217 ;  /* 0x00000012b49db224 */ /* 0x004fe200078e02d9 */
[----:B------:R-:W-:Y:S04]  /*32c0*/  BSSY B1, `(.L_x_89) ;  /* 0x0000006000017945 */ /* 0x000fe80003800000 */
[----:B------:R2:W-:Y:S01]  /*32d0*/  @!P3 STG.E.U8 desc[UR50][R14.64+0x38], R157 ;  /* 0x0000389d0e00b986 */ /* 0x0005e2000c101132 */
[----:B------:R-:W-:Y:S05]  /*32e0*/  @P5 BRA `(.L_x_90) ;  /* 0x00000000000c5947 */ /* 0x000fea0003800000 */
[----:B------:R-:W5:Y:S02]  /*32f0*/  LDG.E.U8 R22, desc[UR50][R12.64+0x39] ;  /* 0x000039320c167981 */ /* 0x000f64000c1e1100 */
[----:B-----5:R-:W-:-:S05]  /*3300*/  PRMT R156, R22, 0x8880, RZ ;  /* 0x00008880169c7816 */ /* 0x020fca00000000ff */
[----:B------:R-:W-:-:S07]  /*3310*/  IMAD R217, R156, R19, RZ ;  /* 0x000000139cd97224 */ /* 0x000fce00078e02ff */
.L_x_90:
[----:B------:R-:W-:Y:S05]  /*3320*/  BSYNC B1 ;  /* 0x0000000000017941 */ /* 0x000fea0003800000 */
.L_x_89:
[----:B------:R-:W-:Y:S01]  /*3330*/  @!P5 IMAD R181, R181, R18, R217 ;  /* 0x00000012b5b5d224 */ /* 0x000fe200078e02d9 */
[----:B------:R-:W-:Y:S04]  /*3340*/  BSSY B1, `(.L_x_91) ;  /* 0x0000006000017945 */ /* 0x000fe80003800000 */
[----:B------:R0:W-:Y:S01]  /*3350*/  @!P5 STG.E.U8 desc[UR50][R14.64+0x39], R181 ;  /* 0x000039b50e00d986 */ /* 0x0001e2000c101132 */
[----:B------:R-:W-:Y:S05]  /*3360*/  @P6 BRA `(.L_x_92) ;  /* 0x00000000000c6947 */ /* 0x000fea0003800000 */
[----:B------:R-:W5:Y:S02]  /*3370*/  LDG.E.U8 R22, desc[UR50][R20.64+0x38] ;  /* 0x0000383214167981 */ /* 0x000f64000c1e1100 */
[----:B-----5:R-:W-:-:S05]  /*3380*/  PRMT R156, R22, 0x8880, RZ ;  /* 0x00008880169c7816 */ /* 0x020fca00000000ff */
[----:B------:R-:W-:-:S07]  /*3390*/  IMAD R217, R156, R19, RZ ;  /* 0x000000139cd97224 */ /* 0x000fce00078e02ff */
.L_x_92:
[----:B------:R-:W-:Y:S05]  /*33a0*/  BSYNC B1 ;  /* 0x0000000000017941 */ /* 0x000fea0003800000 */
.L_x_91:
[----:B--2---:R-:W-:Y:S01]  /*33b0*/  @!P6 IMAD R157, R182, R18, R217 ;  /* 0x00000012b69de224 */ /* 0x004fe200078e02d9 */
[----:B------:R-:W-:Y:S04]  /*33c0*/  BSSY B1, `(.L_x_93) ;  /* 0x0000006000017945 */ /* 0x000fe80003800000 */
[----:B------:R2:W-:Y:S01]  /*33d0*/  @!P6 STG.E.U8 desc[UR50][R154.64+0x38], R157 ;  /* 0x0000389d9a00e986 */ /* 0x0005e2000c101132 */
[----:B------:R-:W-:Y:S05]  /*33e0*/  @P0 BRA `(.L_x_94) ;  /* 0x00000000000c0947 */ /* 0x000fea0003800000 */
[----:B------:R-:W5:Y:S02]  /*33f0*/  LDG.E.U8 R22, desc[UR50][R20.64+0x39] ;  /* 0x0000393214167981 */ /* 0x000f64000c1e1100 */
[----:B-----5:R-:W-:-:S05]  /*3400*/  PRMT R156, R22, 0x8880, RZ ;  /* 0x00008880169c7816 */ /* 0x020fca00000000ff */
[----:B------:R-:W-:-:S07]  /*3410*/  IMAD R217, R156, R19, RZ ;  /* 0x000000139cd97224 */ /* 0x000fce00078e02ff */
.L_x_94:
[----:B------:R-:W-:Y:S05]  /*3420*/  BSYNC B1 ;  /* 0x0000000000017941 */ /* 0x000fea0003800000 */
.L_x_93:
        /* <DEDUP_REMOVED lines=12> */
.L_x_96:
[----:B------:R-:W-:Y:S05]  /*34f0*/  BSYNC B1 ;  /* 0x0000000000017941 */ /* 0x000fea0003800000 */
.L_x_95:
[----:B--2---:R-:W-:Y:S01]  /*3500*/  @!P4 IMAD R157, R184, R18, R217 ;  /* 0x00000012b89dc224 */ /* 0x004fe200078e02d9 */
[----:B------:R-:W-:Y:S04]  /*3510*/  BSSY B1, `(.L_x_97) ;  /* 0x0000006000017945 */ /* 0x000fe80003800000 */
[----:B------:R2:W-:Y:S01]  /*3520*/  @!P4 STG.E.U8 desc[UR50][R14.64+0x40], R157 ;  /* 0x0000409d0e00c986 */ /* 0x0005e2000c101132 */
[----:B------:R-:W-:Y:S05]  /*3530*/  @P3 BRA `(.L_x_98) ;  /* 0x00000000000c3947 */ /* 0x000fea0003800000 */
[----:B------:R-:W5:Y:S02]  /*3540*/  LDG.E.U8 R22, desc[UR50][R12.64+0x41] ;  /* 0x000041320c167981 */ /* 0x000f64000c1e1100 */
[----:B-----5:R-:W-:-:S05]  /*3550*/  PRMT R156, R22, 0x8880, RZ ;  /* 0x00008880169c7816 */ /* 0x020fca00000000ff */
[----:B------:R-:W-:-:S07]  /*3560*/  IMAD R217, R156, R19, RZ ;  /* 0x000000139cd97224 */ /* 0x000fce00078e02ff */
.L_x_98:
[----:B------:R-:W-:Y:S05]  /*3570*/  BSYNC B1 ;  /* 0x0000000000017941 */ /* 0x000fea0003800000 */
.L_x_97:
[----:B------:R-:W-:Y:S01]  /*3580*/  @!P3 IMAD R185, R185, R18, R217 ;  /* 0x00000012b9b9b224 */ /* 0x000fe200078e02d9 */
[----:B------:R-:W-:Y:S04]  /*3590*/  BSSY B1, `(.L_x_99) ;  /* 0x0000006000017945 */ /* 0x000fe80003800000 */
[----:B------:R0:W-:Y:S01]  /*35a0*/  @!P3 STG.E.U8 desc[UR50][R14.64+0x41], R185 ;  /* 0x000041b90e00b986 */ /* 0x0001e2000c101132 */
[----:B------:R-:W-:Y:S05]  /*35b0*/  @P5 BRA `(.L_x_100) ;  /* 0x00000000000c5947 */ /* 0x000fea0003800000 */
[----:B------:R-:W5:Y:S02]  /*35c0*/  LDG.E.U8 R22, desc[UR50][R20.64+0x40] ;  /* 0x0000403214167981 */ /* 0x000f64000c1e1100 */
[----:B-----5:R-:W-:-:S05]  /*35d0*/  PRMT R156, R22, 0x8880, RZ ;  /* 0x00008880169c7816 */ /* 0x020fca00000000ff */
[----:B------:R-:W-:-:S07]  /*35e0*/  IMAD R217, R156, R19, RZ ;  /* 0x000000139cd97224 */ /* 0x000fce00078e02ff */
.L_x_100:
[----:B------:R-:W-:Y:S05]  /*35f0*/  BSYNC B1 ;  /* 0x0000000000017941 */ /* 0x000fea0003800000 */
.L_x_99:
[----:B--2---:R-:W-:Y:S01]  /*3600*/  @!P5 IMAD R157, R186, R18, R217 ;  /* 0x00000012ba9dd224 */ /* 0x004fe200078e02d9 */
[----:B------:R-:W-:Y:S04]  /*3610*/  BSSY B1, `(.L_x_101) ;  /* 0x0000006000017945 */ /* 0x000fe80003800000 */
[----:B------:R2:W-:Y:S01]  /*3620*/  @!P5 STG.E.U8 desc[UR50][R154.64+0x40], R157 ;  /* 0x0000409d9a00d986 */ /* 0x0005e2000c101132 */
[----:B------:R-:W-:Y:S05]  /*3630*/  @P6 BRA `(.L_x_102) ;  /* 0x00000000000c6947 */ /* 0x000fea0003800000 */
[----:B------:R-:W5:Y:S02]  /*3640*/  LDG.E.U8 R22, desc[UR50][R20.64+0x41] ;  /* 0x0000413214167981 */ /* 0x000f64000c1e1100 */
[----:B-----5:R-:W-:-:S05]  /*3650*/  PRMT R156, R22, 0x8880, RZ ;  /* 0x00008880169c7816 */ /* 0x020fca00000000ff */
[----:B------:R-:W-:-:S07]  /*3660*/  IMAD R217, R156, R19, RZ ;  /* 0x000000139cd97224 */ /* 0x000fce00078e02ff */
.L_x_102:
[----:B------:R-:W-:Y:S05]  /*3670*/  BSYNC B1 ;  /* 0x0000000000017941 */ /* 0x000fea0003800000 */
.L_x_101:
[----:B------:R-:W-:Y:S01]  /*3680*/  @!P6 IMAD R187, R187, R18, R217 ;  /* 0x00000012bbbbe224 */ /* 0x000fe200078e02d9 */
[----:B------:R-:W-:Y:S04]  /*3690*/  BSSY B1, `(.L_x_103) ;  /* 0x0000006000017945 */ /* 0x000fe80003800000 */
[----:B------:R0:W-:Y:S01]  /*36a0*/  @!P6 STG.E.U8 desc[UR50][R154.64+0x41], R187 ;  /* 0x000041bb9a00e986 */ /* 0x0001e2000c101132 */
[----:B------:R-:W-:Y:S05]  /*36b0*/  @P0 BRA `(.L_x_104) ;  /* 0x00000000000c0947 */ /* 0x000fea0003800000 */
[----:B------:R-:W5:Y:S02]  /*36c0*/  LDG.E.U8 R22, desc[UR50][R12.64+0x48] ;  /* 0x000048320c167981 */ /* 0x000f64000c1e1100 */
[----:B-----5:R-:W-:-:S05]  /*36d0*/  PRMT R156, R22, 0x8880, RZ ;  /* 0x00008880169c7816 */ /* 0x020fca00000000ff */
[----:B------:R-:W-:-:S07]  /*36e0*/  IMAD R217, R156, R19, RZ ;  /* 0x000000139cd97224 */ /* 0x000fce00078e02ff */
.L_x_104:
[----:B------:R-:W-:Y:S05]  /*36f0*/  BSYNC B1 ;  /* 0x0000000000017941 */ /* 0x000fea0003800000 */
.L_x_103:
        /* <DEDUP_REMOVED lines=12> */
.L_x_106:
[----:B------:R-:W-:Y:S05]  /*37c0*/  BSYNC B1 ;  /* 0x0000000000017941 */ /* 0x000fea0003800000 */
.L_x_105:
[----:B------:R-:W-:Y:S01]  /*37d0*/  @!P4 IMAD R189, R189, R18, R217 ;  /* 0x00000012bdbdc224 */ /* 0x000fe200078e02d9 */
[----:B------:R-:W-:Y:S04]  /*37e0*/  BSSY B1, `(.L_x_107) ;  /* 0x0000006000017945 */ /* 0x000fe80003800000 */
[----:B------:R0:W-:Y:S01]  /*37f0*/  @!P4 STG.E.U8 desc[UR50][R14.64+0x49], R189 ;  /* 0x000049bd0e00c986 */ /* 0x0001e2000c101132 */
[----:B------:R-:W-:Y:S05]  /*3800*/  @P3 BRA `(.L_x_108) ;  /* 0x00000000000c3947 */ /* 0x000fea0003800000 */
[----:B------:R-:W5:Y:S02]  /*3810*/  LDG.E.U8 R22, desc[UR50][R20.64+0x48] ;  /* 0x0000483214167981 */ /* 0x000f64000c1e1100 */
[----:B-----5:R-:W-:-:S05]  /*3820*/  PRMT R156, R22, 0x8880, RZ ;  /* 0x00008880169c7816 */ /* 0x020fca00000000ff */
[----:B------:R-:W-:-:S07]  /*3830*/  IMAD R217, R156, R19, RZ ;  /* 0x000000139cd97224 */ /* 0x000fce00078e02ff */
.L_x_108:
[----:B------:R-:W-:Y:S05]  /*3840*/  BSYNC B1 ;  /* 0x0000000000017941 */ /* 0x000fea0003800000 */
.L_x_107:
[----:B--2---:R-:W-:Y:S01]  /*3850*/  @!P3 IMAD R157, R190, R18, R217 ;  /* 0x00000012be9db224 */ /* 0x004fe200078e02d9 */
[----:B------:R-:W-:Y:S04]  /*3860*/  BSSY B1, `(.L_x_109) ;  /* 0x0000006000017945 */ /* 0x000fe80003800000 */
[----:B------:R2:W-:Y:S01]  /*3870*/  @!P3 STG.E.U8 desc[UR50][R154.64+0x48], R157 ;  /* 0x0000489d9a00b986 */ /* 0x0005e2000c101132 */
[----:B------:R-:W-:Y:S05]  /*3880*/  @P5 BRA `(.L_x_110) ;  /* 0x00000000000c5947 */ /* 0x000fea0003800000 */
[----:B------:R-:W5:Y:S02]  /*3890*/  LDG.E.U8 R22, desc[UR50][R20.64+0x49] ;  /* 0x0000493214167981 */ /* 0x000f64000c1e1100 */
[----:B-----5:R-:W-:-:S05]  /*38a0*/  PRMT R156, R22, 0x8880, RZ ;  /* 0x00008880169c7816 */ /* 0x020fca00000000ff */
[----:B------:R-:W-:-:S07]  /*38b0*/  IMAD R217, R156, R19, RZ ;  /* 0x000000139cd97224 */ /* 0x000fce00078e02ff */
.L_x_110:
[----:B------:R-:W-:Y:S05]  /*38c0*/  BSYNC B1 ;  /* 0x0000000000017941 */ /* 0x000fea0003800000 */
.L_x_109:
[----:B------:R-:W-:Y:S01]  /*38d0*/  @!P5 IMAD R191, R191, R18, R217 ;  /* 0x00000012bfbfd224 */ /* 0x000fe200078e02d9 */
[----:B------:R-:W-:Y:S04]  /*38e0*/  BSSY B1, `(.L_x_111) ;  /* 0x0000006000017945 */ /* 0x000fe80003800000 */
[----:B------:R0:W-:Y:S01]  /*38f0*/  @!P5 STG.E.U8 desc[UR50][R154.64+0x49], R191 ;  /* 0x000049bf9a00d986 */ /* 0x0001e2000c101132 */
[----:B------:R-:W-:Y:S05]  /*3900*/  @P6 BRA `(.L_x_112) ;  /* 0x00000000000c6947 */ /* 0x000fea0003800000 */
[----:B------:R-:W5:Y:S02]  /*3910*/  LDG.E.U8 R22, desc[UR50][R12.64+0x50] ;  /* 0x000050320c167981 */ /* 0x000f64000c1e1100 */
[----:B-----5:R-:W-:-:S05]  /*3920*/  PRMT R156, R22, 0x8880, RZ ;  /* 0x00008880169c7816 */ /* 0x020fca00000000ff */
[----:B------:R-:W-:-:S07]  /*3930*/  IMAD R217, R156, R19, RZ ;  /* 0x000000139cd97224 */ /* 0x000fce00078e02ff */
.L_x_112:
[----:B------:R-:W-:Y:S05]  /*3940*/  BSYNC B1 ;  /* 0x0000000000017941 */ /* 0x000fea0003800000 */
.L_x_111:
[----:B--2---:R-:W-:Y:S01]  /*3950*/  @!P6 IMAD R157, R192, R18, R217 ;  /* 0x00000012c09de224 */ /* 0x004fe200078e02d9 */
[----:B------:R-:W-:Y:S04]  /*3960*/  BSSY B1, `(.L_x_113) ;  /* 0x0000006000017945 */ /* 0x000fe80003800000 */
[----:B------:R2:W-:Y:S01]  /*3970*/  @!P6 STG.E.U8 desc[UR50][R14.64+0x50], R157 ;  /* 0x0000509d0e00e986 */ /* 0x0005e2000c101132 */
[----:B------:R-:W-:Y:S05]  /*3980*/  @P0 BRA `(.L_x_114) ;  /* 0x00000000000c0947 */ /* 0x000fea0003800000 */
[----:B------:R-:W5:Y:S02]  /*3990*/  LDG.E.U8 R22, desc[UR50][R12.64+0x51] ;  /* 0x000051320c167981 */ /* 0x000f64000c1e1100 */
[----:B-----5:R-:W-:-:S05]  /*39a0*/  PRMT R156, R22, 0x8880, RZ ;  /* 0x00008880169c7816 */ /* 0x020fca00000000ff */
[----:B------:R-:W-:-:S07]  /*39b0*/  IMAD R217, R156, R19, RZ ;  /* 0x000000139cd97224 */ /* 0x000fce00078e02ff */
.L_x_114:
[----:B------:R-:W-:Y:S05]  /*39c0*/  BSYNC B1 ;  /* 0x0000000000017941 */ /* 0x000fea0003800000 */
.L_x_113:
        /* <DEDUP_REMOVED lines=12> */
.L_x_116:
[----:B------:R-:W-:Y:S05]  /*3a90*/  BSYNC B1 ;  /* 0x0000000000017941 */ /* 0x000fea0003800000 */
.L_x_115:
[----:B--2---:R-:W-:Y:S01]  /*3aa0*/  @!P4 IMAD R157, R194, R18, R217 ;  /* 0x00000012c29dc224 */ /* 0x004fe200078e02d9 */
[----:B------:R-:W-:Y:S04]  /*3ab0*/  BSSY B1, `(.L_x_117) ;  /* 0x0000006000017945 */ /* 0x000fe80003800000 */
[----:B------:R2:W-:Y:S01]  /*3ac0*/  @!P4 STG.E.U8 desc[UR50][R154.64+0x50], R157 ;  /* 0x0000509d9a00c986 */ /* 0x0005e2000c101132 */
[----:B------:R-:W-:Y:S05]  /*3ad0*/  @P3 BRA `(.L_x_118) ;  /* 0x00000000000c3947 */ /* 0x000fea0003800000 */
[----:B------:R-:W5:Y:S02]  /*3ae0*/  LDG.E.U8 R22, desc[UR50][R20.64+0x51] ;  /* 0x0000513214167981 */ /* 0x000f64000c1e1100 */
[----:B-----5:R-:W-:-:S05]  /*3af0*/  PRMT R156, R22, 0x8880, RZ ;  /* 0x00008880169c7816 */ /* 0x020fca00000000ff */
[----:B------:R-:W-:-:S07]  /*3b00*/  IMAD R217, R156, R19, RZ ;  /* 0x000000139cd97224 */ /* 0x000fce00078e02ff */
.L_x_118:
[----:B------:R-:W-:Y:S05]  /*3b10*/  BSYNC B1 ;  /* 0x0000000000017941 */ /* 0x000fea0003800000 */
.L_x_117:
[----:B------:R-:W-:Y:S01]  /*3b20*/  @!P3 IMAD R195, R195, R18, R217 ;  /* 0x00000012c3c3b224 */ /* 0x000fe200078e02d9 */
[----:B------:R-:W-:Y:S04]  /*3b30*/  BSSY B1, `(.L_x_119) ;  /* 0x0000006000017945 */ /* 0x000fe80003800000 */
[----:B------:R0:W-:Y:S01]  /*3b40*/  @!P3 STG.E.U8 desc[UR50][R154.64+0x51], R195 ;  /* 0x000051c39a00b986 */ /* 0x0001e2000c101132 */
[----:B------:R-:W-:Y:S05]  /*3b50*/  @P5 BRA `(.L_x_120) ;  /* 0x00000000000c5947 */ /* 0x000fea0003800000 */
[----:B------:R-:W5:Y:S02]  /*3b60*/  LDG.E.U8 R22, desc[UR50][R12.64+0x58] ;  /* 0x000058320c167981 */ /* 0x000f64000c1e1100 */
[----:B-----5:R-:W-:-:S05]  /*3b70*/  PRMT R156, R22, 0x8880, RZ ;  /* 0x00008880169c7816 */ /* 0x020fca00000000ff */
[----:B------:R-:W-:-:S07]  /*3b80*/  IMAD R217, R156, R19, RZ ;  /* 0x000000139cd97224 */ /* 0x000fce00078e02ff */
.L_x_120:
[----:B------:R-:W-:Y:S05]  /*3b90*/  BSYNC B1 ;  /* 0x0000000000017941 */ /* 0x000fea0003800000 */
.L_x_119:
[----:B--2---:R-:W-:Y:S01]  /*3ba0*/  @!P5 IMAD R157, R196, R18, R217 ;  /* 0x00000012c49dd224 */ /* 0x004fe200078e02d9 */
[----:B------:R-:W-:Y:S04]  /*3bb0*/  BSSY B1, `(.L_x_121) ;  /* 0x0000006000017945 */ /* 0x000fe80003800000 */
[----:B------:R2:W-:Y:S01]  /*3bc0*/  @!P5 STG.E.U8 desc[UR50][R14.64+0x58], R157 ;  /* 0x0000589d0e00d986 */ /* 0x0005e2000c101132 */
[----:B------:R-:W-:Y:S05]  /*3bd0*/  @P6 BRA `(.L_x_122) ;  /* 0x00000000000c6947 */ /* 0x000fea0003800000 */
[----:B------:R-:W5:Y:S02]  /*3be0*/  LDG.E.U8 R22, desc[UR50][R12.64+0x59] ;  /* 0x000059320c167981 */ /* 0x000f64000c1e1100 */
[----:B-----5:R-:W-:-:S05]  /*3bf0*/  PRMT R156, R22, 0x8880, RZ ;  /* 0x00008880169c7816 */ /* 0x020fca00000000ff */
[----:B------:R-:W-:-:S07]  /*3c00*/  IMAD R217, R156, R19, RZ ;  /* 0x000000139cd97224 */ /* 0x000fce00078e02ff */
.L_x_122:
[----:B------:R-:W-:Y:S05]  /*3c10*/  BSYNC B1 ;  /* 0x0000000000017941 */ /* 0x000fea0003800000 */
.L_x_121:
[----:B------:R-:W-:Y:S01]  /*3c20*/  @!P6 IMAD R197, R197, R18, R217 ;  /* 0x00000012c5c5e224 */ /* 0x000fe200078e02d9 */
[----:B------:R-:W-:Y:S04]  /*3c30*/  BSSY B1, `(.L_x_123) ;  /* 0x0000006000017945 */ /* 0x000fe80003800000 */
[----:B------:R0:W-:Y:S01]  /*3c40*/  @!P6 STG.E.U8 desc[UR50][R14.64+0x59], R197 ;  /* 0x000059c50e00e986 */ /* 0x0001e2000c101132 */
[----:B------:R-:W-:Y:S05]  /*3c50*/  @P0 BRA `(.L_x_124) ;  /* 0x00000000000c0947 */ /* 0x000fea0003800000 */
[----:B------:R-:W5:Y:S02]  /*3c60*/  LDG.E.U8 R22, desc[UR50][R20.64+0x58] ;  /* 0x0000583214167981 */ /* 0x000f64000c1e1100 */
[----:B-----5:R-:W-:-:S05]  /*3c70*/  PRMT R156, R22, 0x8880, RZ ;  /* 0x00008880169c7816 */ /* 0x020fca00000000ff */
[----:B------:R-:W-:-:S07]  /*3c80*/  IMAD R217, R156, R19, RZ ;  /* 0x000000139cd97224 */ /* 0x000fce00078e02ff */
.L_x_124:
[----:B------:R-:W-:Y:S05]  /*3c90*/  BSYNC B1 ;  /* 0x0000000000017941 */ /* 0x000fea0003800000 */
.L_x_123:
        /* <DEDUP_REMOVED lines=12> */
.L_x_126:
[----:B------:R-:W-:Y:S05]  /*3d60*/  BSYNC B1 ;  /* 0x0000000000017941 */ /* 0x000fea0003800000 */
.L_x_125:
[----:B------:R-:W-:Y:S01]  /*3d70*/  @!P4 IMAD R199, R199, R18, R217 ;  /* 0x00000012c7c7c224 */ /* 0x000fe200078e02d9 */
[----:B------:R-:W-:Y:S04]  /*3d80*/  BSSY B1, `(.L_x_127) ;  /* 0x0000006000017945 */ /* 0x000fe80003800000 */
[----:B------:R0:W-:Y:S01]  /*3d90*/  @!P4 STG.E.U8 desc[UR50][R154.64+0x59], R199 ;  /* 0x000059c79a00c986 */ /* 0x0001e2000c101132 */
[----:B------:R-:W-:Y:S05]  /*3da0*/  @P3 BRA `(.L_x_128) ;  /* 0x00000000000c3947 */ /* 0x000fea0003800000 */
[----:B------:R-:W5:Y:S02]  /*3db0*/  LDG.E.U8 R22, desc[UR50][R12.64+0x60] ;  /* 0x000060320c167981 */ /* 0x000f64000c1e1100 */
[----:B-----5:R-:W-:-:S05]  /*3dc0*/  PRMT R156, R22, 0x8880, RZ ;  /* 0x00008880169c7816 */ /* 0x020fca00000000ff */
[----:B------:R-:W-:-:S07]  /*3dd0*/  IMAD R217, R156, R19, RZ ;  /* 0x000000139cd97224 */ /* 0x000fce00078e02ff */
.L_x_128:
[----:B------:R-:W-:Y:S05]  /*3de0*/  BSYNC B1 ;  /* 0x0000000000017941 */ /* 0x000fea0003800000 */
.L_x_127:
[----:B--2---:R-:W-:Y:S01]  /*3df0*/  @!P3 IMAD R157, R200, R18, R217 ;  /* 0x00000012c89db224 */ /* 0x004fe200078e02d9 */
[----:B------:R-:W-:Y:S04]  /*3e00*/  BSSY B1, `(.L_x_129) ;  /* 0x0000006000017945 */ /* 0x000fe80003800000 */
[----:B------:R2:W-:Y:S01]  /*3e10*/  @!P3 STG.E.U8 desc[UR50][R14.64+0x60], R157 ;  /* 0x0000609d0e00b986 */ /* 0x0005e2000c101132 */
[----:B------:R-:W-:Y:S05]  /*3e20*/  @P5 BRA `(.L_x_130) ;  /* 0x00000000000c5947 */ /* 0x000fea0003800000 */
[----:B------:R-:W5:Y:S02]  /*3e30*/  LDG.E.U8 R22, desc[UR50][R12.64+0x61] ;  /* 0x000061320c167981 */ /* 0x000f64000c1e1100 */
[----:B-----5:R-:W-:-:S05]  /*3e40*/  PRMT R156, R22, 0x8880, RZ ;  /* 0x00008880169c7816 */ /* 0x020fca00000000ff */
[----:B------:R-:W-:-:S07]  /*3e50*/  IMAD R217, R156, R19, RZ ;  /* 0x000000139cd97224 */ /* 0x000fce00078e02ff */
.L_x_130:
[----:B------:R-:W-:Y:S05]  /*3e60*/  BSYNC B1 ;  /* 0x0000000000017941 */ /* 0x000fea0003800000 */
.L_x_129:
[----:B------:R-:W-:Y:S01]  /*3e70*/  @!P5 IMAD R201, R201, R18, R217 ;  /* 0x00000012c9c9d224 */ /* 0x000fe200078e02d9 */
[----:B------:R-:W-:Y:S04]  /*3e80*/  BSSY B1, `(.L_x_131) ;  /* 0x0000006000017945 */ /* 0x000fe80003800000 */
[----:B------:R0:W-:Y:S01]  /*3e90*/  @!P5 STG.E.U8 desc[UR50][R14.64+0x61], R201 ;  /* 0x000061c90e00d986 */ /* 0x0001e2000c101132 */
[----:B------:R-:W-:Y:S05]  /*3ea0*/  @P6 BRA `(.L_x_132) ;  /* 0x00000000000c6947 */ /* 0x000fea0003800000 */
[----:B------:R-:W5:Y:S02]  /*3eb0*/  LDG.E.U8 R22, desc[UR50][R20.64+0x60] ;  /* 0x0000603214167981 */ /* 0x000f64000c1e1100 */
[----:B-----5:R-:W-:-:S05]  /*3ec0*/  PRMT R156, R22, 0x8880, RZ ;  /* 0x00008880169c7816 */ /* 0x020fca00000000ff */
[----:B------:R-:W-:-:S07]  /*3ed0*/  IMAD R217, R156, R19, RZ ;  /* 0x000000139cd97224 */ /* 0x000fce00078e02ff */
.L_x_132:
[----:B------:R-:W-:Y:S05]  /*3ee0*/  BSYNC B1 ;  /* 0x0000000000017941 */ /* 0x000fea0003800000 */
.L_x_131:
[----:B--2---:R-:W-:Y:S01]  /*3ef0*/  @!P6 IMAD R157, R202, R18, R217 ;  /* 0x00000012ca9de224 */ /* 0x004fe200078e02d9 */
[----:B------:R-:W-:Y:S04]  /*3f00*/  BSSY B1, `(.L_x_133) ;  /* 0x0000006000017945 */ /* 0x000fe80003800000 */
[----:B------:R2:W-:Y:S01]  /*3f10*/  @!P6 STG.E.U8 desc[UR50][R154.64+0x60], R157 ;  /* 0x0000609d9a00e986 */ /* 0x0005e2000c101132 */
[----:B------:R-:W-:Y:S05]  /*3f20*/  @P0 BRA `(.L_x_134) ;  /* 0x00000000000c0947 */ /* 0x000fea0003800000 */
[----:B------:R-:W5:Y:S02]  /*3f30*/  LDG.E.U8 R22, desc[UR50][R20.64+0x61] ;  /* 0x0000613214167981 */ /* 0x000f64000c1e1100 */
[----:B-----5:R-:W-:-:S05]  /*3f40*/  PRMT R156, R22, 0x8880, RZ ;  /* 0x00008880169c7816 */ /* 0x020fca00000000ff */
[----:B------:R-:W-:-:S07]  /*3f50*/  IMAD R217, R156, R19, RZ ;  /* 0x000000139cd97224 */ /* 0x000fce00078e02ff */
.L_x_134:
[----:B------:R-:W-:Y:S05]  /*3f60*/  BSYNC B1 ;  /* 0x0000000000017941 */ /* 0x000fea0003800000 */
.L_x_133:
        /* <DEDUP_REMOVED lines=12> */
.L_x_136:
[----:B------:R-:W-:Y:S05]  /*4030*/  BSYNC B1 ;  /* 0x0000000000017941 */ /* 0x000fea0003800000 */
.L_x_135:
[----:B--2---:R-:W-:Y:S01]  /*4040*/  @!P4 IMAD R157, R204, R18, R217 ;  /* 0x00000012cc9dc224 */ /* 0x004fe200078e02d9 */
[----:B------:R-:W-:Y:S04]  /*4050*/  BSSY B1, `(.L_x_137) ;  /* 0x0000006000017945 */ /* 0x000fe80003800000 */
[----:B------:R2:W-:Y:S01]  /*4060*/  @!P4 STG.E.U8 desc[UR50][R14.64+0x68], R157 ;  /* 0x0000689d0e00c986 */ /* 0x0005e2000c101132 */
[----:B------:R-:W-:Y:S05]  /*4070*/  @P3 BRA `(.L_x_138) ;  /* 0x00000000000c3947 */ /* 0x000fea0003800000 */
[----:B------:R-:W5:Y:S02]  /*4080*/  LDG.E.U8 R22, desc[UR50][R12.64+0x69] ;  /* 0x000069320c167981 */ /* 0x000f64000c1e1100 */
[----:B-----5:R-:W-:-:S05]  /*4090*/  PRMT R156, R22, 0x8880, RZ ;  /* 0x00008880169c7816 */ /* 0x020fca00000000ff */
[----:B------:R-:W-:-:S07]  /*40a0*/  IMAD R217, R156, R19, RZ ;  /* 0x000000139cd97224 */ /* 0x000fce00078e02ff */
.L_x_138:
[----:B------:R-:W-:Y:S05]  /*40b0*/  BSYNC B1 ;  /* 0x0000000000017941 */ /* 0x000fea0003800000 */
.L_x_137:
[----:B------:R-:W-:Y:S01]  /*40c0*/  @!P3 IMAD R205, R205, R18, R217 ;  /* 0x00000012cdcdb224 */ /* 0x000fe200078e02d9 */
[----:B------:R-:W-:Y:S04]  /*40d0*/  BSSY B1, `(.L_x_139) ;  /* 0x0000006000017945 */ /* 0x000fe80003800000 */
[----:B------:R0:W-:Y:S01]  /*40e0*/  @!P3 STG.E.U8 desc[UR50][R14.64+0x69], R205 ;  /* 0x000069cd0e00b986 */ /* 0x0001e2000c101132 */
[----:B------:R-:W-:Y:S05]  /*40f0*/  @P5 BRA `(.L_x_140) ;  /* 0x00000000000c5947 */ /* 0x000fea0003800000 */
[----:B------:R-:W5:Y:S02]  /*4100*/  LDG.E.U8 R22, desc[UR50][R20.64+0x68] ;  /* 0x0000683214167981 */ /* 0x000f64000c1e1100 */
[----:B-----5:R-:W-:-:S05]  /*4110*/  PRMT R156, R22, 0x8880, RZ ;  /* 0x00008880169c7816 */ /* 0x020fca00000000ff */
[----:B------:R-:W-:-:S07]  /*4120*/  IMAD R217, R156, R19, RZ ;  /* 0x000000139cd97224 */ /* 0x000fce00078e02ff */
.L_x_140:
[----:B------:R-:W-:Y:S05]  /*4130*/  BSYNC B1 ;  /* 0x0000000000017941 */ /* 0x000fea0003800000 */
.L_x_139:
[----:B--2---:R-:W-:Y:S01]  /*4140*/  @!P5 IMAD R157, R206, R18, R217 ;  /* 0x00000012ce9dd224 */ /* 0x004fe200078e02d9 */
[----:B------:R-:W-:Y:S04]  /*4150*/  BSSY B1, `(.L_x_141) ;  /* 0x0000006000017945 */ /* 0x000fe80003800000 */
[----:B------:R2:W-:Y:S01]  /*4160*/  @!P5 STG.E.U8 desc[UR50][R154.64+0x68], R157 ;  /* 0x0000689d9a00d986 */ /* 0x0005e2000c101132 */
[----:B------:R-:W-:Y:S05]  /*4170*/  @P6 BRA `(.L_x_142) ;  /* 0x00000000000c6947 */ /* 0x000fea0003800000 */
[----:B------:R-:W5:Y:S02]  /*4180*/  LDG.E.U8 R22, desc[UR50][R20.64+0x69] ;  /* 0x0000693214167981 */ /* 0x000f64000c1e1100 */
[----:B-----5:R-:W-:-:S05]  /*4190*/  PRMT R156, R22, 0x8880, RZ ;  /* 0x00008880169c7816 */ /* 0x020fca00000000ff */
[----:B------:R-:W-:-:S07]  /*41a0*/  IMAD R217, R156, R19, RZ ;  /* 0x000000139cd97224 */ /* 0x000fce00078e02ff */
.L_x_142:
[----:B------:R-:W-:Y:S05]  /*41b0*/  BSYNC B1 ;  /* 0x0000000000017941 */ /* 0x000fea0003800000 */
.L_x_141:
[----:B------:R-:W-:Y:S01]  /*41c0*/  @!P6 IMAD R207, R207, R18, R217 ;  /* 0x00000012cfcfe224 */ /* 0x000fe200078e02d9 */
[----:B------:R-:W-:Y:S04]  /*41d0*/  BSSY B1, `(.L_x_143) ;  /* 0x0000006000017945 */ /* 0x000fe80003800000 */
[----:B------:R0:W-:Y:S01]  /*41e0*/  @!P6 STG.E.U8 desc[UR50][R154.64+0x69], R207 ;  /* 0x000069cf9a00e986 */ /* 0x0001e2000c101132 */
[----:B------:R-:W-:Y:S05]  /*41f0*/  @P0 BRA `(.L_x_144) ;  /* 0x00000000000c0947 */ /* 0x000fea0003800000 */
[----:B------:R-:W5:Y:S02]  /*4200*/  LDG.E.U8 R22, desc[UR50][R12.64+0x70] ;  /* 0x000070320c167981 */ /* 0x000f64000c1e1100 */
[----:B-----5:R-:W-:-:S05]  /*4210*/  PRMT R156, R22, 0x8880, RZ ;  /* 0x00008880169c7816 */ /* 0x020fca00000000ff */
[----:B------:R-:W-:-:S07]  /*4220*/  IMAD R217, R156, R19, RZ ;  /* 0x000000139cd97224 */ /* 0x000fce00078e02ff */
.L_x_144:
[----:B------:R-:W-:Y:S05]  /*4230*/  BSYNC B1 ;  /* 0x0000000000017941 */ /* 0x000fea0003800000 */
.L_x_143:
[----:B------:R-:W-:Y:S01]  /*4240*/  ISETP.LT.OR P4, PT, R0, 0x72, !P1 ;  /* 0x000000720000780c */ /* 0x000fe20004f81670 */
[----:B--2---:R-:W-:Y:S01]  /*4250*/  @!P0 IMAD R157, R208, R18, R217 ;  /* 0x00000012d09d8224 */ /* 0x004fe200078e02d9 */
[----:B------:R-:W-:Y:S01]  /*4260*/  BSSY B1, `(.L_x_145) ;  /* 0x000000a000017945 */ /* 0x000fe20003800000 */
[----:B----4-:R-:W-:Y:S02]  /*4270*/  IADD3 R163, P3, R23, 0x80, RZ ;  /* 0x0000008017a37810 */ /* 0x010fe40007f7e0ff */
[C---:B------:R-:W-:Y:S01]  /*4280*/  ISETP.LT.OR P6, PT, R0.reuse, 0x72, !P2 ;  /* 0x000000720000780c */ /* 0x040fe200057c1670 */
[----:B------:R2:W-:Y:S01]  /*4290*/  @!P0 STG.E.U8 desc[UR50][R14.64+0x70], R157 ;  /* 0x0000709d0e008986 */ /* 0x0005e2000c101132 */
[C---:B------:R-:W-:Y:S02]  /*42a0*/  ISETP.LT.OR P0, PT, R0.reuse, 0x71, !P2 ;  /* 0x000000710000780c */ /* 0x040fe40005701670 */
[----:B------:R-:W-:-:S04]  /*42b0*/  ISETP.LT.OR P5, PT, R0, 0x79, !P1 ;  /* 0x000000790000780c */ /* 0x000fc80004fa1670 */
[----:B------:R-:W-:Y:S09]  /*42c0*/  @P4 BRA `(.L_x_146) ;  /* 0x00000000000c4947 */ /* 0x000ff20003800000 */
[----:B------:R-:W4:Y:S02]  /*42d0*/  LDG.E.U8 R22, desc[UR50][R12.64+0x71] ;  /* 0x000071320c167981 */ /* 0x000f24000c1e1100 */
[----:B----4-:R-:W-:-:S05]  /*42e0*/  PRMT R156, R22, 0x8880, RZ ;  /* 0x00008880169c7816 */ /* 0x010fca00000000ff */
[----:B------:R-:W-:-:S07]  /*42f0*/  IMAD R217, R156, R19, RZ ;  /* 0x000000139cd97224 */ /* 0x000fce00078e02ff */
.L_x_146:
[----:B------:R-:W-:Y:S05]  /*4300*/  BSYNC B1 ;  /* 0x0000000000017941 */ /* 0x000fea0003800000 */
.L_x_145:
[----:B------:R-:W-:Y:S01]  /*4310*/  @!P4 IMAD R209, R209, R18, R217 ;  /* 0x00000012d1d1c224 */ /* 0x000fe200078e02d9 */
[----:B------:R-:W-:Y:S04]  /*4320*/  BSSY B1, `(.L_x_147) ;  /* 0x0000006000017945 */ /* 0x000fe80003800000 */
[----:B------:R4:W-:Y:S01]  /*4330*/  @!P4 STG.E.U8 desc[UR50][R14.64+0x71], R209 ;  /* 0x000071d10e00c986 */ /* 0x0009e2000c101132 */
[----:B------:R-:W-:Y:S05]  /*4340*/  @P0 BRA `(.L_x_148) ;  /* 0x00000000000c0947 */ /* 0x000fea0003800000 */
[----:B------:R-:W5:Y:S02]  /*4350*/  LDG.E.U8 R22, desc[UR50][R20.64+0x70] ;  /* 0x0000703214167981 */ /* 0x000f64000c1e1100 */
[----:B-----5:R-:W-:-:S05]  /*4360*/  PRMT R156, R22, 0x8880, RZ ;  /* 0x00008880169c7816 */ /* 0x020fca00000000ff */
[----:B------:R-:W-:-:S07]  /*4370*/  IMAD R217, R156, R19, RZ ;  /* 0x000000139cd97224 */ /* 0x000fce00078e02ff */
.L_x_148:
[----:B------:R-:W-:Y:S05]  /*4380*/  BSYNC B1 ;  /* 0x0000000000017941 */ /* 0x000fea0003800000 */
.L_x_147:
[----:B--2---:R-:W-:Y:S01]  /*4390*/  @!P0 IMAD R157, R210, R18, R217 ;  /* 0x00000012d29d8224 */ /* 0x004fe200078e02d9 */
[----:B------:R-:W-:Y:S04]  /*43a0*/  BSSY B1, `(.L_x_149) ;  /* 0x0000006000017945 */ /* 0x000fe80003800000 */
[----:B------:R2:W-:Y:S01]  /*43b0*/  @!P0 STG.E.U8 desc[UR50][R154.64+0x70], R157 ;  /* 0x0000709d9a008986 */ /* 0x0005e2000c101132 */
[----:B------:R-:W-:Y:S05]  /*43c0*/  @P6 BRA `(.L_x_150) ;  /* 0x00000000000c6947 */ /* 0x000fea0003800000 */
[----:B------:R-:W5:Y:S02]  /*43d0*/  LDG.E.U8 R22, desc[UR50][R20.64+0x71] ;  /* 0x0000713214167981 */ /* 0x000f64000c1e1100 */
[----:B-----5:R-:W-:-:S05]  /*43e0*/  PRMT R156, R22, 0x8880, RZ ;  /* 0x00008880169c7816 */ /* 0x020fca00000000ff */
[----:B------:R-:W-:-:S07]  /*43f0*/  IMAD R217, R156, R19, RZ ;  /* 0x000000139cd97224 */ /* 0x000fce00078e02ff */
.L_x_150:
[----:B------:R-:W-:Y:S05]  /*4400*/  BSYNC B1 ;  /* 0x0000000000017941 */ /* 0x000fea0003800000 */
.L_x_149:
[----:B------:R-:W-:Y:S01]  /*4410*/  @!P6 IMAD R211, R211, R18, R217 ;  /* 0x00000012d3d3e224 */ /* 0x000fe200078e02d9 */
[----:B------:R-:W-:Y:S04]  /*4420*/  BSSY B1, `(.L_x_151) ;  /* 0x0000006000017945 */ /* 0x000fe80003800000 */
[----:B------:R0:W-:Y:S01]  /*4430*/  @!P6 STG.E.U8 desc[UR50][R154.64+0x71], R211 ;  /* 0x000071d39a00e986 */ /* 0x0001e2000c101132 */
[----:B------:R-:W-:Y:S05]  /*4440*/  @P5 BRA `(.L_x_152) ;  /* 0x00000000000c5947 */ /* 0x000fea0003800000 */
[----:B------:R-:W5:Y:S02]  /*4450*/  LDG.E.U8 R22, desc[UR50][R12.64+0x78] ;  /* 0x000078320c167981 */ /* 0x000f64000c1e1100 */
[----:B-----5:R-:W-:-:S05]  /*4460*/  PRMT R156, R22, 0x8880, RZ ;  /* 0x00008880169c7816 */ /* 0x020fca00000000ff */
[----:B------:R-:W-:-:S07]  /*4470*/  IMAD R217, R156, R19, RZ ;  /* 0x000000139cd97224 */ /* 0x000fce00078e02ff */
.L_x_152:
[----:B------:R-:W-:Y:S05]  /*4480*/  BSYNC B1 ;  /* 0x0000000000017941 */ /* 0x000fea0003800000 */
.L_x_151:
[----:B------:R-:W-:Y:S01]  /*4490*/  ISETP.LT.OR P1, PT, R0, 0x7a, !P1 ;  /* 0x0000007a0000780c */ /* 0x000fe20004f21670 */
[----:B---3--:R-:W-:Y:S01]  /*44a0*/  @!P5 IMAD R161, R212, R18, R217 ;  /* 0x00000012d4a1d224 */ /* 0x008fe200078e02d9 */
[----:B------:R-:W-:Y:S01]  /*44b0*/  ISETP.GE.AND P0, PT, R3, 0x81, PT ;  /* 0x000000810300780c */ /* 0x000fe20003f06270 */
[----:B-1----:R-:W-:Y:S01]  /*44c0*/  IMAD.WIDE.U32 R158, R163, R4, R10 ;  /* 0x00000004a39e7225 */ /* 0x002fe200078e000a */
[----:B------:R-:W-:Y:S02]  /*44d0*/  BSSY B1, `(.L_x_153) ;  /* 0x000000b000017945 */ /* 0x000fe40003800000 */
[----:B------:R1:W-:Y:S01]  /*44e0*/  @!P5 STG.E.U8 desc[UR50][R14.64+0x78], R161 ;  /* 0x000078a10e00d986 */ /* 0x0003e2000c101132 */
[C---:B------:R-:W-:Y:S01]  /*44f0*/  ISETP.LT.OR P5, PT, R0.reuse, 0x79, !P2 ;  /* 0x000000790000780c */ /* 0x040fe200057a1670 */
[----:B0-----:R-:W-:Y:S01]  /*4500*/  IMAD.X R165, RZ, RZ, UR9, P3 ;  /* 0x00000009ffa57e24 */ /* 0x001fe200098e06ff */
[C---:B------:R-:W-:Y:S02]  /*4510*/  ISETP.LT.OR P2, PT, R0.reuse, 0x7a, !P2 ;  /* 0x0000007a0000780c */ /* 0x040fe40005741670 */
[----:B------:R-:W-:-:S02]  /*4520*/  ISETP.LT.OR P4, PT, R0, 0x1, !P0 ;  /* 0x000000010000780c */ /* 0x000fc40004781670 */
[----:B------:R-:W-:Y:S01]  /*4530*/  IADD3 R156, P6, R158, R6, RZ ;  /* 0x000000069e9c7210 */ /* 0x000fe20007fde0ff */
[----:B------:R-:W-:-:S12]  /*4540*/  @P1 BRA `(.L_x_154) ;  /* 0x00000000000c1947 */ /* 0x000fd80003800000 */
[----:B------:R-:W3:Y:S02]  /*4550*/  LDG.E.U8 R22, desc[UR50][R12.64+0x79] ;  /* 0x000079320c167981 */ /* 0x000ee4000c1e1100 */
[----:B---3--:R-:W-:-:S05]  /*4560*/  PRMT R160, R22, 0x8880, RZ ;  /* 0x0000888016a07816 */ /* 0x008fca00000000ff */
[----:B------:R-:W-:-:S07]  /*4570*/  IMAD R217, R160, R19, RZ ;  /* 0x00000013a0d97224 */ /* 0x000fce00078e02ff */
.L_x_154:
[----:B------:R-:W-:Y:S05]  /*4580*/  BSYNC B1 ;  /* 0x0000000000017941 */ /* 0x000fea0003800000 */
.L_x_153:
[----:B------:R-:W-:Y:S01]  /*4590*/  @!P1 IMAD R213, R213, R18, R217 ;  /* 0x00000012d5d59224 */ /* 0x000fe200078e02d9 */
[----:B------:R-:W-:Y:S01]  /*45a0*/  BSSY B1, `(.L_x_155) ;  /* 0x0000009000017945 */ /* 0x000fe20003800000 */
[----:B------:R-:W-:Y:S02]  /*45b0*/  @!P1 IMAD.MOV.U32 R12, RZ, RZ, R14 ;  /* 0x000000ffff0c9224 */ /* 0x000fe400078e000e */
[----:B------:R-:W-:Y:S02]  /*45c0*/  @!P1 IMAD.MOV.U32 R13, RZ, RZ, R15 ;  /* 0x000000ffff0d9224 */ /* 0x000fe400078e000f */
[----:B------:R-:W-:-:S03]  /*45d0*/  IMAD R160, R165, R4, RZ ;  /* 0x00000004a5a07224 */ /* 0x000fc600078e02ff */
[----:B------:R0:W-:Y:S01]  /*45e0*/  @!P1 STG.E.U8 desc[UR50][R12.64+0x79], R213 ;  /* 0x000079d50c009986 */ /* 0x0001e2000c101132 */
[----:B------:R-:W-:Y:S05]  /*45f0*/  @P5 BRA `(.L_x_156) ;  /* 0x00000000000c5947 */ /* 0x000fea0003800000 */
[----:B------:R-:W0:Y:S02]  /*4600*/  LDG.E.U8 R22, desc[UR50][R20.64+0x78] ;  /* 0x0000783214167981 */ /* 0x000e24000c1e1100 */
[----:B0-----:R-:W-:-:S05]  /*4610*/  PRMT R12, R22, 0x8880, RZ ;  /* 0x00008880160c7816 */ /* 0x001fca00000000ff */
[----:B------:R-:W-:-:S07]  /*4620*/  IMAD R217, R12, R19, RZ ;  /* 0x000000130cd97224 */ /* 0x000fce00078e02ff */
.L_x_156:
[----:B------:R-:W-:Y:S05]  /*4630*/  BSYNC B1 ;  /* 0x0000000000017941 */ /* 0x000fea0003800000 */
.L_x_155:
[----:B-1----:R-:W-:Y:S01]  /*4640*/  @!P5 IMAD R161, R214, R18, R217 ;  /* 0x00000012d6a1d224 */ /* 0x002fe200078e02d9 */
[----:B------:R-:W-:Y:S01]  /*4650*/  BSSY B1, `(.L_x_157) ;  /* 0x0000009000017945 */ /* 0x000fe20003800000 */
[----:B0-----:R-:W-:Y:S02]  /*4660*/  @!P5 IMAD.MOV.U32 R12, RZ, RZ, R154 ;  /* 0x000000ffff0cd224 */ /* 0x001fe400078e009a */
[----:B------:R-:W-:Y:S02]  /*4670*/  @!P5 IMAD.MOV.U32 R13, RZ, RZ, R155 ;  /* 0x000000ffff0dd224 */ /* 0x000fe400078e009b */
[----:B------:R-:W-:-:S03]  /*4680*/  IMAD R165, R163, R5, R160 ;  /* 0x00000005a3a57224 */ /* 0x000fc600078e02a0 */
[----:B------:R0:W-:Y:S01]  /*4690*/  @!P5 STG.E.U8 desc[UR50][R12.64+0x78], R161 ;  /* 0x000078a10c00d986 */ /* 0x0001e2000c101132 */
[----:B------:R-:W-:Y:S05]  /*46a0*/  @P2 BRA `(.L_x_158) ;  /* 0x00000000000c2947 */ /* 0x000fea0003800000 */
[----:B------:R-:W0:Y:S02]  /*46b0*/  LDG.E.U8 R22, desc[UR50][R20.64+0x79] ;  /* 0x0000793214167981 */ /* 0x000e24000c1e1100 */
[----:B0-----:R-:W-:-:S05]  /*46c0*/  PRMT R12, R22, 0x8880, RZ ;  /* 0x00008880160c7816 */ /* 0x001fca00000000ff */
[----:B------:R-:W-:-:S07]  /*46d0*/  IMAD R217, R12, R19, RZ ;  /* 0x000000130cd97224 */ /* 0x000fce00078e02ff */
.L_x_158:
[----:B------:R-:W-:Y:S05]  /*46e0*/  BSYNC B1 ;  /* 0x0000000000017941 */ /* 0x000fea0003800000 */
.L_x_157:
[----:B------:R-:W-:Y:S01]  /*46f0*/  @!P2 IMAD R215, R215, R18, R217 ;  /* 0x00000012d7d7a224 */ /* 0x000fe200078e02d9 */
[----:B------:R-:W-:Y:S01]  /*4700*/  @!P4 IADD3 R20, P1, R14, UR43, RZ ;  /* 0x0000002b0e14cc10 */ /* 0x000fe2000ff3e0ff */
[----:B------:R-:W-:Y:S01]  /*4710*/  BSSY B1, `(.L_x_159) ;  /* 0x0000009000017945 */ /* 0x000fe20003800000 */
[----:B------:R-:W-:Y:S02]  /*4720*/  ISETP.LT.OR P3, PT, R0, 0x2, !P0 ;  /* 0x000000020000780c */ /* 0x000fe40004761670 */
[----:B------:R1:W-:Y:S01]  /*4730*/  @!P2 STG.E.U8 desc[UR50][R154.64+0x79], R215 ;  /* 0x000079d79a00a986 */ /* 0x0003e2000c101132 */
[----:B--2---:R-:W-:Y:S02]  /*4740*/  IADD3.X R157, R7, R159, R165, P6, !PT ;  /* 0x0000009f079d7210 */ /* 0x004fe400037fe4a5 */
[----:B------:R-:W-:Y:S01]  /*4750*/  @!P4 IADD3.X R21, R15, UR42, RZ, P1, !PT ;  /* 0x0000002a0f15cc10 */ /* 0x000fe20008ffe4ff */
[----:B------:R-:W-:Y:S07]  /*4760*/  @P4 BRA `(.L_x_160) ;  /* 0x00000000000c4947 */ /* 0x000fee0003800000 */
[----:B------:R-:W0:Y:S02]  /*4770*/  LDG.E.U8 R22, desc[UR50][R156.64] ;  /* 0x000000329c167981 */ /* 0x000e24000c1e1100 */
[----:B0-----:R-:W-:-:S05]  /*4780*/  PRMT R12, R22, 0x8880, RZ ;  /* 0x00008880160c7816 */ /* 0x001fca00000000ff */
[----:B------:R-:W-:-:S07]  /*4790*/  IMAD R217, R12, R19, RZ ;  /* 0x000000130cd97224 */ /* 0x000fce00078e02ff */
.L_x_160:
[----:B------:R-:W-:Y:S05]  /*47a0*/  BSYNC B1 ;  /* 0x0000000000017941 */ /* 0x000fea0003800000 */
.L_x_159:
[----:B------:R-:W-:Y:S01]  /*47b0*/  @!P4 IMAD R159, R88, R18, R217 ;  /* 0x00000012589fc224 */ /* 0x000fe200078e02d9 */
[----:B-1----:R-:W-:Y:S01]  /*47c0*/  @!P3 IADD3 R154, P5, R14, UR43, RZ ;  /* 0x0000002b0e9abc10 */ /* 0x002fe2000ffbe0ff */
[----:B0-----:R-:W-:Y:S01]  /*47d0*/  IMAD.WIDE.U32 R12, R163, R4, R152 ;  /* 0x00000004a30c7225 */ /* 0x001fe200078e0098 */
[----:B------:R-:W-:Y:S01]  /*47e0*/  ISETP.GE.AND P1, PT, R3, 0x89, PT ;  /* 0x000000890300780c */ /* 0x000fe20003f26270 */
[----:B------:R-:W-:Y:S01]  /*47f0*/  BSSY B1, `(.L_x_161) ;  /* 0x000000d000017945 */ /* 0x000fe20003800000 */
[----:B------:R0:W-:Y:S01]  /*4800*/  @!P4 STG.E.U8 desc[UR50][R20.64], R159 ;  /* 0x0000009f1400c986 */ /* 0x0001e2000c101132 */
[----:B------:R-:W-:Y:S01]  /*4810*/  @!P3 IADD3.X R155, R15, UR42, RZ, P5, !PT ;  /* 0x0000002a0f9bbc10 */ /* 0x000fe2000affe4ff */
[----:B------:R-:W-:Y:S01]  /*4820*/  IMAD.IADD R88, R165, 0x1, R13 ;  /* 0x00000001a5587824 */ /* 0x000fe200078e020d */
[C---:B------:R-:W-:Y:S01]  /*4830*/  ISETP.LT.OR P4, PT, R0.reuse, 0x1, !P1 ;  /* 0x000000010000780c */ /* 0x040fe20004f81670 */
[----:B------:R-:W-:Y:S01]  /*4840*/  IMAD.U32 R161, RZ, RZ, UR43 ;  /* 0x0000002bffa17e24 */ /* 0x000fe2000f8e00ff */
[----:B------:R-:W-:Y:S01]  /*4850*/  ISETP.LT.OR P2, PT, R0, 0x2, !P1 ;  /* 0x000000020000780c */ /* 0x000fe20004f41670 */
[----:B------:R-:W-:Y:S01]  /*4860*/  IMAD.U32 R163, RZ, RZ, UR42 ;  /* 0x0000002affa37e24 */ /* 0x000fe2000f8e00ff */
[----:B------:R-:W-:Y:S01]  /*4870*/  IADD3 R12, P5, P6, R8, R6, R12 ;  /* 0x00000006080c7210 */ /* 0x000fe20007ebe00c */
[----:B------:R-:W-:-:S12]  /*4880*/  @P3 BRA `(.L_x_162) ;  /* 0x00000000000c3947 */ /* 0x000fd80003800000 */
[----:B------:R-:W0:Y:S02]  /*4890*/  LDG.E.U8 R22, desc[UR50][R156.64+0x1] ;  /* 0x000001329c167981 */ /* 0x000e24000c1e1100 */
[----:B0-----:R-:W-:-:S05]  /*48a0*/  PRMT R20, R22, 0x8880, RZ ;  /* 0x0000888016147816 */ /* 0x001fca00000000ff */
[----:B------:R-:W-:-:S07]  /*48b0*/  IMAD R217, R20, R19, RZ ;  /* 0x0000001314d97224 */ /* 0x000fce00078e02ff */
.L_x_162:
[----:B------:R-:W-:Y:S05]  /*48c0*/  BSYNC B1 ;  /* 0x0000000000017941 */ /* 0x000fea0003800000 */
.L_x_161:
[----:B------:R-:W-:Y:S01]  /*48d0*/  @!P3 IMAD R89, R89, R18, R217 ;  /* 0x000000125959b224 */ /* 0x000fe200078e02d9 */
[----:B------:R-:W-:Y:S01]  /*48e0*/  IADD3.X R13, R11, R7, R88, P5, P6 ;  /* 0x000000070b0d7210 */ /* 0x000fe20002fec458 */
[----:B------:R-:W-:Y:S01]  /*48f0*/  BSSY B1, `(.L_x_163) ;  /* 0x0000008000017945 */ /* 0x000fe20003800000 */
[----:B0-----:R-:W-:Y:S02]  /*4900*/  @!P4 IADD3 R20, P5, P6, R161, UR45, R14 ;  /* 0x0000002da114cc10 */ /* 0x001fe4000febe00e */
[----:B------:R0:W-:Y:S02]  /*4910*/  @!P3 STG.E.U8 desc[UR50][R154.64+0x1], R89 ;  /* 0x000001599a00b986 */ /* 0x0001e4000c101132 */
[----:B------:R-:W-:Y:S01]  /*4920*/  @!P4 IADD3.X R21, R163, UR44, R15, P5, P6 ;  /* 0x0000002ca315cc10 */ /* 0x000fe2000afec40f */
[----:B------:R-:W-:Y:S08]  /*4930*/  @P4 BRA `(.L_x_164) ;  /* 0x00000000000c4947 */ /* 0x000ff00003800000 */
[----:B------:R-:W2:Y:S02]  /*4940*/  LDG.E.U8 R22, desc[UR50][R12.64] ;  /* 0x000000320c167981 */ /* 0x000ea4000c1e1100 */
[----:B--2---:R-:W-:-:S05]  /*4950*/  PRMT R88, R22, 0x8880, RZ ;  /* 0x0000888016587816 */ /* 0x004fca00000000ff */
[----:B------:R-:W-:-:S07]  /*4960*/  IMAD R217, R88, R19, RZ ;  /* 0x0000001358d97224 */ /* 0x000fce00078e02ff */
.L_x_164:
[----:B------:R-:W-:Y:S05]  /*4970*/  BSYNC B1 ;  /* 0x0000000000017941 */ /* 0x000fea0003800000 */
.L_x_163:
[----:B------:R-:W-:-:S05]  /*4980*/  @!P4 IMAD R9, R90, R18, R217 ;  /* 0x000000125a09c224 */ /* 0x000fca00078e02d9 */
[----:B------:R1:W-:Y:S04]  /*4990*/  @!P4 STG.E.U8 desc[UR50][R20.64], R9 ;  /* 0x000000091400c986 */ /* 0x0003e8000c101132 */
[----:B------:R-:W2:Y:S01]  /*49a0*/  @!P2 LDG.E.U8 R22, desc[UR50][R12.64+0x1] ;  /* 0x000001320c16a981 */ /* 0x000ea2000c1e1100 */
[----:B0-----:R-:W-:Y:S01]  /*49b0*/  IMAD.U32 R89, RZ, RZ, UR45 ;  /* 0x0000002dff597e24 */ /* 0x001fe2000f8e00ff */
[----:B------:R-:W-:-:S04]  /*49c0*/  ISETP.LT.OR P3, PT, R0, 0x9, !P0 ;  /* 0x000000090000780c */ /* 0x000fc80004761670 */
[----:B------:R-:W-:-:S04]  /*49d0*/  @!P2 IADD3 R88, P4, P5, R89, 0x1, R14 ;  /* 0x000000015958a810 */ /* 0x000fc80007d9e00e */
[----:B------:R-:W-:Y:S02]  /*49e0*/  @!P2 IADD3 R88, P6, R88, UR43, RZ ;  /* 0x0000002b5858ac10 */ /* 0x000fe4000ffde0ff */
[----:B------:R-:W-:-:S04]  /*49f0*/  @!P2 IADD3.X R89, RZ, UR44, R15, P4, P5 ;  /* 0x0000002cff59ac10 */ /* 0x000fc8000a7ea40f */
[----:B------:R-:W-:Y:S02]  /*4a00*/  @!P2 IADD3.X R89, R89, UR42, RZ, P6, !PT ;  /* 0x0000002a5959ac10 */ /* 0x000fe4000b7fe4ff */
[----:B--2---:R-:W-:-:S05]  /*4a10*/  @!P2 PRMT R90, R22, 0x8880, RZ ;  /* 0x00008880165aa816 */ /* 0x004fca00000000ff */
[----:B------:R-:W-:-:S04]  /*4a20*/  @!P2 IMAD R217, R90, R19, RZ ;  /* 0x000000135ad9a224 */ /* 0x000fc800078e02ff */
[----:B------:R-:W-:-:S05]  /*4a30*/  @!P2 IMAD R91, R91, R18, R217 ;  /* 0x000000125b5ba224 */ /* 0x000fca00078e02d9 */
[----:B------:R0:W-:Y:S04]  /*4a40*/  @!P2 STG.E.U8 desc[UR50][R88.64], R91 ;  /* 0x0000005b5800a986 */ /* 0x0001e8000c101132 */
[----:B------:R-:W2:Y:S01]  /*4a50*/  @!P3 LDG.E.U8 R22, desc[UR50][R156.64+0x8] ;  /* 0x000008329c16b981 */ /* 0x000ea2000c1e1100 */
[----:B------:R-:W-:Y:S02]  /*4a60*/  ISETP.LT.OR P2, PT, R0, 0xa, !P0 ;  /* 0x0000000a0000780c */ /* 0x000fe40004741670 */
[----:B-1----:R-:W-:-:S04]  /*4a70*/  @!P3 IADD3 R20, P4, R14, UR43, RZ ;  /* 0x0000002b0e14bc10 */ /* 0x002fc8000ff9e0ff */
[----:B------:R-:W-:Y:S02]  /*4a80*/  @!P3 IADD3.X R21, R15, UR42, RZ, P4, !PT ;  /* 0x0000002a0f15bc10 */ /* 0x000fe4000a7fe4ff */
[----:B--2---:R-:W-:-:S05]  /*4a90*/  @!P3 PRMT R90, R22, 0x8880, RZ ;  /* 0x00008880165ab816 */ /* 0x004fca00000000ff */
[----:B------:R-:W-:-:S04]  /*4aa0*/  @!P3 IMAD R217, R90, R19, RZ ;  /* 0x000000135ad9b224 */ /* 0x000fc800078e02ff */
[----:B------:R-:W-:-:S05]  /*4ab0*/  @!P3 IMAD R9, R92, R18, R217 ;  /* 0x000000125c09b224 */ /* 0x000fca00078e02d9 */
[----:B------:R1:W-:Y:S04]  /*4ac0*/  @!P3 STG.E.U8 desc[UR50][R20.64+0x8], R9 ;  /* 0x000008091400b986 */ /* 0x0003e8000c101132 */
[----:B------:R-:W2:Y:S01]  /*4ad0*/  @!P2 LDG.E.U8 R22, desc[UR50][R156.64+0x9] ;  /* 0x000009329c16a981 */ /* 0x000ea2000c1e1100 */
[----:B------:R-:W-:Y:S02]  /*4ae0*/  ISETP.LT.OR P3, PT, R0, 0x9, !P1 ;  /* 0x000000090000780c */ /* 0x000fe40004f61670 */
[----:B0-----:R-:W-:-:S04]  /*4af0*/  @!P2 IADD3 R88, P4, R14, UR43, RZ ;  /* 0x0000002b0e58ac10 */ /* 0x001fc8000ff9e0ff */
[----:B------:R-:W-:Y:S02]  /*4b00*/  @!P2 IADD3.X R89, R15, UR42, RZ, P4, !PT ;  /* 0x0000002a0f59ac10 */ /* 0x000fe4000a7fe4ff */
[----:B--2---:R-:W-:-:S05]  /*4b10*/  @!P2 PRMT R90, R22, 0x8880, RZ ;  /* 0x00008880165aa816 */ /* 0x004fca00000000ff */
[----:B------:R-:W-:-:S04]  /*4b20*/  @!P2 IMAD R217, R90, R19, RZ ;  /* 0x000000135ad9a224 */ /* 0x000fc800078e02ff */
[----:B------:R-:W-:-:S05]  /*4b30*/  @!P2 IMAD R93, R93, R18, R217 ;  /* 0x000000125d5da224 */ /* 0x000fca00078e02d9 */
[----:B------:R0:W-:Y:S04]  /*4b40*/  @!P2 STG.E.U8 desc[UR50][R88.64+0x9], R93 ;  /* 0x0000095d5800a986 */ /* 0x0001e8000c101132 */
[----:B------:R-:W2:Y:S01]  /*4b50*/  @!P3 LDG.E.U8 R22, desc[UR50][R12.64+0x8] ;  /* 0x000008320c16b981 */ /* 0x000ea2000c1e1100 */
[----:B-1----:R-:W-:Y:S01]  /*4b60*/  IMAD.U32 R9, RZ, RZ, UR45 ;  /* 0x0000002dff097e24 */ /* 0x002fe2000f8e00ff */
        /* <DEDUP_REMOVED lines=541> */
[----:B------:R2:W3:Y:S01]  /*6d40*/  @!P1 LDG.E.U8 R22, desc[UR50][R12.64+0x79] ;  /* 0x000079320c169981 */ /* 0x0004e2000c1e1100 */
[----:B------:R-:W-:Y:S01]  /*6d50*/  IADD3 R93, P0, R23, 0x100, RZ ;  /* 0x00000100175d7810 */ /* 0x000fe20007f1e0ff */
[----:B------:R-:W-:-:S04]  /*6d60*/  IMAD.U32 R95, RZ, RZ, UR45 ;  /* 0x0000002dff5f7e24 */ /* 0x000fc8000f8e00ff */
[----:B------:R-:W-:Y:S01]  /*6d70*/  IMAD.X R23, RZ, RZ, UR9, P0 ;  /* 0x00000009ff177e24 */ /* 0x000fe200080e06ff */
[----:B------:R-:W-:Y:S01]  /*6d80*/  ISETP.GE.AND P0, PT, R3, 0x101, PT ;  /* 0x000001010300780c */ /* 0x000fe20003f06270 */
[----:B0-----:R-:W-:-:S03]  /*6d90*/  IMAD.WIDE.U32 R88, R93, R4, R10 ;  /* 0x000000045d587225 */ /* 0x001fc600078e000a */
[----:B------:R-:W-:Y:S01]  /*6da0*/  ISETP.LT.OR P2, PT, R0, 0x1, !P0 ;  /* 0x000000010000780c */ /* 0x000fe20004741670 */
[----:B------:R-:W-:Y:S01]  /*6db0*/  IMAD R90, R23, R4, RZ ;  /* 0x00000004175a7224 */ /* 0x000fe200078e02ff */
[----:B--2---:R-:W-:-:S03]  /*6dc0*/  IADD3 R12, P6, R88, R6, RZ ;  /* 0x00000006580c7210 */ /* 0x004fc60007fde0ff */
[----:B------:R-:W-:Y:S01]  /*6dd0*/  IMAD R91, R93, R5, R90 ;  /* 0x000000055d5b7224 */ /* 0x000fe200078e025a */
[----:B------:R-:W-:-:S04]  /*6de0*/  @!P1 IADD3 R5, P3, P4, R95, 0x79, R14 ;  /* 0x000000795f059810 */ /* 0x000fc80007c7e00e */
[----:B-1----:R-:W-:Y:S02]  /*6df0*/  @!P1 IADD3 R20, P5, R5, UR43, RZ ;  /* 0x0000002b05149c10 */ /* 0x002fe4000ffbe0ff */
[----:B------:R-:W-:Y:S02]  /*6e00*/  @!P1 IADD3.X R5, RZ, UR44, R15, P3, P4 ;  /* 0x0000002cff059c10 */ /* 0x000fe40009fe840f */
[----:B------:R-:W-:Y:S02]  /*6e10*/  IADD3.X R13, R7, R89, R91, P6, !PT ;  /* 0x00000059070d7210 */ /* 0x000fe400037fe45b */
[----:B------:R-:W-:Y:S02]  /*6e20*/  @!P1 IADD3.X R21, R5, UR42, RZ, P5, !PT ;  /* 0x0000002a05159c10 */ /* 0x000fe4000affe4ff */
[----:B---3--:R-:W-:-:S05]  /*6e30*/  @!P1 PRMT R23, R22, 0x8880, RZ ;  /* 0x0000888016179816 */ /* 0x008fca00000000ff */
[----:B------:R-:W-:-:S04]  /*6e40*/  @!P1 IMAD.MOV.U32 R10, RZ, RZ, R23 ;  /* 0x000000ffff0a9224 */ /* 0x000fc800078e0017 */
[----:B------:R-:W-:-:S04]  /*6e50*/  @!P1 IMAD R217, R10, R19, RZ ;  /* 0x000000130ad99224 */ /* 0x000fc800078e02ff */
[----:B------:R-:W-:-:S05]  /*6e60*/  @!P1 IMAD R151, R151, R18, R217 ;  /* 0x0000001297979224 */ /* 0x000fca00078e02d9 */
[----:B------:R-:W-:Y:S04]  /*6e70*/  @!P1 STG.E.U8 desc[UR50][R20.64], R151 ;  /* 0x0000009714009986 */ /* 0x000fe8000c101132 */
[----:B------:R-:W2:Y:S01]  /*6e80*/  @!P2 LDG.E.U8 R22, desc[UR50][R12.64] ;  /* 0x000000320c16a981 */ /* 0x000ea2000c1e1100 */
[----:B------:R-:W-:Y:S02]  /*6e90*/  ISETP.LT.OR P3, PT, R0, 0x2, !P0 ;  /* 0x000000020000780c */ /* 0x000fe40004761670 */
[----:B------:R-:W-:-:S04]  /*6ea0*/  @!P2 IADD3 R88, P1, R14, UR47, RZ ;  /* 0x0000002f0e58ac10 */ /* 0x000fc8000ff3e0ff */
[----:B------:R-:W-:Y:S02]  /*6eb0*/  @!P2 IADD3.X R89, R15, UR46, RZ, P1, !PT ;  /* 0x0000002e0f59ac10 */ /* 0x000fe40008ffe4ff */
[----:B--2---:R-:W-:-:S05]  /*6ec0*/  @!P2 PRMT R10, R22, 0x8880, RZ ;  /* 0x00008880160aa816 */ /* 0x004fca00000000ff */
[----:B------:R-:W-:-:S04]  /*6ed0*/  @!P2 IMAD R217, R10, R19, RZ ;  /* 0x000000130ad9a224 */ /* 0x000fc800078e02ff */
[----:B------:R-:W-:-:S05]  /*6ee0*/  @!P2 IMAD R23, R24, R18, R217 ;  /* 0x000000121817a224 */ /* 0x000fca00078e02d9 */
[----:B------:R-:W-:Y:S04]  /*6ef0*/  @!P2 STG.E.U8 desc[UR50][R88.64], R23 ;  /* 0x000000175800a986 */ /* 0x000fe8000c101132 */
[----:B------:R-:W2:Y:S01]  /*6f00*/  @!P3 LDG.E.U8 R22, desc[UR50][R12.64+0x1] ;  /* 0x000001320c16b981 */ /* 0x000ea2000c1e1100 */
[----:B------:R-:W-:Y:S01]  /*6f10*/  ISETP.GE.AND P1, PT, R3, 0x109, PT ;  /* 0x000001090300780c */ /* 0x000fe20003f26270 */
[----:B------:R-:W-:-:S03]  /*6f20*/  IMAD.WIDE.U32 R4, R93, R4, R152 ;  /* 0x000000045d047225 */ /* 0x000fc600078e0098 */
[----:B------:R-:W-:Y:S01]  /*6f30*/  ISETP.LT.OR P2, PT, R0, 0x1, !P1 ;  /* 0x000000010000780c */ /* 0x000fe20004f41670 */
[----:B------:R-:W-:Y:S01]  /*6f40*/  IMAD.IADD R3, R91, 0x1, R5 ;  /* 0x000000015b037824 */ /* 0x000fe200078e0205 */
[----:B------:R-:W-:Y:S02]  /*6f50*/  IADD3 R6, P4, P5, R8, R6, R4 ;  /* 0x0000000608067210 */ /* 0x000fe40007d9e004 */
[----:B------:R-:W-:Y:S02]  /*6f60*/  @!P3 IADD3 R8, P6, R14, UR47, RZ ;  /* 0x0000002f0e08bc10 */ /* 0x000fe4000ffde0ff */
[----:B------:R-:W-:Y:S02]  /*6f70*/  IADD3.X R7, R11, R7, R3, P4, P5 ;  /* 0x000000070b077210 */ /* 0x000fe400027ea403 */
[----:B------:R-:W-:Y:S02]  /*6f80*/  @!P3 IADD3.X R9, R15, UR46, RZ, P6, !PT ;  /* 0x0000002e0f09bc10 */ /* 0x000fe4000b7fe4ff */
[----:B--2---:R-:W-:-:S05]  /*6f90*/  @!P3 PRMT R10, R22, 0x8880, RZ ;  /* 0x00008880160ab816 */ /* 0x004fca00000000ff */
[----:B------:R-:W-:-:S04]  /*6fa0*/  @!P3 IMAD R217, R10, R19, RZ ;  /* 0x000000130ad9b224 */ /* 0x000fc800078e02ff */
[----:B------:R-:W-:-:S05]  /*6fb0*/  @!P3 IMAD R25, R25, R18, R217 ;  /* 0x000000121919b224 */ /* 0x000fca00078e02d9 */
[----:B------:R0:W-:Y:S04]  /*6fc0*/  @!P3 STG.E.U8 desc[UR50][R8.64+0x1], R25 ;  /* 0x000001190800b986 */ /* 0x0001e8000c101132 */
[----:B------:R-:W2:Y:S01]  /*6fd0*/  @!P2 LDG.E.U8 R22, desc[UR50][R6.64] ;  /* 0x000000320616a981 */ /* 0x000ea2000c1e1100 */
[----:B------:R-:W-:Y:S01]  /*6fe0*/  IMAD.U32 R5, RZ, RZ, UR47 ;  /* 0x0000002fff057e24 */ /* 0x000fe2000f8e00ff */
[----:B------:R-:W-:Y:S01]  /*6ff0*/  ISETP.LT.OR P3, PT, R0, 0x2, !P1 ;  /* 0x000000020000780c */ /* 0x000fe20004f61670 */
[----:B------:R-:W-:-:S03]  /*7000*/  IMAD.U32 R3, RZ, RZ, UR46 ;  /* 0x0000002eff037e24 */ /* 0x000fc6000f8e00ff */
[----:B------:R-:W-:-:S04]  /*7010*/  @!P2 IADD3 R4, P4, P5, R5, UR45, R14 ;  /* 0x0000002d0504ac10 */ /* 0x000fc8000fd9e00e */
[----:B------:R-:W-:Y:S02]  /*7020*/  @!P2 IADD3.X R5, R3, UR44, R15, P4, P5 ;  /* 0x0000002c0305ac10 */ /* 0x000fe4000a7ea40f */
        /* <DEDUP_REMOVED lines=563> */
[----:B------:R-:W3:Y:S01]  /*9360*/  @!P2 LDG.E.U8 R22, desc[UR50][R6.64+0x78] ;  /* 0x000078320616a981 */ /* 0x000ee2000c1e1100 */
[----:B-1----:R-:W-:Y:S01]  /*9370*/  IMAD.U32 R3, RZ, RZ, UR45 ;  /* 0x0000002dff037e24 */ /* 0x002fe2000f8e00ff */
[----:B------:R-:W-:-:S04]  /*9380*/  ISETP.LT.OR P1, PT, R0, 0x7a, !P1 ;  /* 0x0000007a0000780c */ /* 0x000fc80004f21670 */
[----:B------:R-:W-:-:S04]  /*9390*/  @!P2 IADD3 R4, P3, P4, R3, 0x78, R14 ;  /* 0x000000780304a810 */ /* 0x000fc80007c7e00e */
[----:B------:R-:W-:Y:S02]  /*93a0*/  @!P2 IADD3 R4, P0, R4, UR47, RZ ;  /* 0x0000002f0404ac10 */ /* 0x000fe4000ff1e0ff */
[----:B------:R-:W-:-:S04]  /*93b0*/  @!P2 IADD3.X R0, RZ, UR44, R15, P3, P4 ;  /* 0x0000002cff00ac10 */ /* 0x000fc80009fe840f */
[----:B------:R-:W-:Y:S02]  /*93c0*/  @!P2 IADD3.X R5, R0, UR46, RZ, P0, !PT ;  /* 0x0000002e0005ac10 */ /* 0x000fe400087fe4ff */
[----:B---3--:R-:W-:-:S05]  /*93d0*/  @!P2 PRMT R10, R22, 0x8880, RZ ;  /* 0x00008880160aa816 */ /* 0x008fca00000000ff */
[----:B------:R-:W-:-:S04]  /*93e0*/  @!P2 IMAD R217, R10, R19, RZ ;  /* 0x000000130ad9a224 */ /* 0x000fc800078e02ff */
[----:B------:R-:W-:-:S05]  /*93f0*/  @!P2 IMAD R3, R86, R18, R217 ;  /* 0x000000125603a224 */ /* 0x000fca00078e02d9 */
[----:B------:R2:W-:Y:S04]  /*9400*/  @!P2 STG.E.U8 desc[UR50][R4.64], R3 ;  /* 0x000000030400a986 */ /* 0x0005e8000c101132 */
[----:B------:R-:W3:Y:S02]  /*9410*/  @!P1 LDG.E.U8 R22, desc[UR50][R6.64+0x79] ;  /* 0x0000793206169981 */ /* 0x000ee4000c1e1100 */
[----:B---3--:R-:W-:-:S05]  /*9420*/  @!P1 PRMT R0, R22, 0x8880, RZ ;  /* 0x0000888016009816 */ /* 0x008fca00000000ff */
[----:B------:R-:W-:-:S04]  /*9430*/  @!P1 IMAD R217, R0, R19, RZ ;  /* 0x0000001300d99224 */ /* 0x000fc800078e02ff */
[----:B------:R-:W-:Y:S01]  /*9440*/  IMAD R87, R87, R18, R217 ;  /* 0x0000001257577224 */ /* 0x000fe200078e02d9 */
[----:B--2---:R-:W-:Y:S06]  /*9450*/  @P1 BRA `(.L_x_165) ;  /* 0x0000004000701947 */ /* 0x004fec0003800000 */
[----:B------:R-:W-:-:S05]  /*9460*/  IMAD.U32 R3, RZ, RZ, UR45 ;  /* 0x0000002dff037e24 */ /* 0x000fca000f8e00ff */
[----:B------:R-:W-:-:S04]  /*9470*/  IADD3 R4, P0, P1, R3, 0x79, R14 ;  /* 0x0000007903047810 */ /* 0x000fc8000791e00e */
[----:B----4-:R-:W-:Y:S02]  /*9480*/  IADD3.X R14, RZ, UR44, R15, P0, P1 ;  /* 0x0000002cff0e7c10 */ /* 0x010fe400087e240f */
[----:B------:R-:W-:-:S04]  /*9490*/  IADD3 R4, P0, R4, UR47, RZ ;  /* 0x0000002f04047c10 */ /* 0x000fc8000ff1e0ff */
[----:B------:R-:W-:-:S05]  /*94a0*/  IADD3.X R5, R14, UR46, RZ, P0, !PT ;  /* 0x0000002e0e057c10 */ /* 0x000fca00087fe4ff */
[----:B------:R1:W-:Y:S01]  /*94b0*/  STG.E.U8 desc[UR50][R4.64], R87 ;  /* 0x0000005704007986 */ /* 0x0003e2000c101132 */
[----:B------:R-:W-:Y:S05]  /*94c0*/  BRA `(.L_x_165) ;  /* 0x0000004000547947 */ /* 0x000fea0003800000 */
.L_x_30:
[----:B------:R-:W-:Y:S01]  /*94d0*/  ISETP.GE.AND P1, PT, R3, 0x89, PT ;  /* 0x000000890300780c */ /* 0x000fe20003f26270 */
[----:B------:R-:W-:Y:S01]  /*94e0*/  ULDC.64 UR4, c[0x0][0x5c0] ;  /* 0x0001700000047ab9 */ /* 0x000fe20000000a00 */
[----:B------:R-:W-:Y:S01]  /*94f0*/  IMAD.U32 R15, RZ, RZ, UR43 ;  /* 0x0000002bff0f7e24 */ /* 0x000fe2000f8e00ff */
[----:B------:R-:W-:Y:S01]  /*9500*/  IADD3 R12, P0, R14, UR4, RZ ;  /* 0x000000040e0c7c10 */ /* 0x000fe2000ff1e0ff */
[----:B------:R-:W-:Y:S01]  /*9510*/  IMAD.U32 R5, RZ, RZ, UR42 ;  /* 0x0000002aff057e24 */ /* 0x000fe2000f8e00ff */
[C---:B------:R-:W-:Y:S01]  /*9520*/  ISETP.LT.OR P6, PT, R0.reuse, 0x1, !P1 ;  /* 0x000000010000780c */ /* 0x040fe20004fc1670 */
[----:B------:R-:W-:Y:S01]  /*9530*/  IMAD.U32 R7, RZ, RZ, UR45 ;  /* 0x0000002dff077e24 */ /* 0x000fe2000f8e00ff */
[C---:B------:R-:W-:Y:S01]  /*9540*/  ISETP.LT.OR P5, PT, R0.reuse, 0x2, !P1 ;  /* 0x000000020000780c */ /* 0x040fe20004fa1670 */
[----:B------:R-:W-:Y:S01]  /*9550*/  IMAD.U32 R11, RZ, RZ, UR45 ;  /* 0x0000002dff0b7e24 */ /* 0x000fe2000f8e00ff */
[----:B------:R-:W-:Y:S01]  /*9560*/  ISETP.LT.OR P4, PT, R0, 0x9, !P1 ;  /* 0x000000090000780c */ /* 0x000fe20004f81670 */
[----:B------:R-:W-:Y:S01]  /*9570*/  IMAD.U32 R9, RZ, RZ, UR45 ;  /* 0x0000002dff097e24 */ /* 0x000fe2000f8e00ff */
[----:B------:R-:W-:-:S02]  /*9580*/  IADD3.X R13, R21, UR5, RZ, P0, !PT ;  /* 0x00000005150d7c10 */ /* 0x000fc400087fe4ff */
[----:B------:R-:W-:-:S05]  /*9590*/  ISETP.LT.OR P3, PT, R0, 0xa, !P1 ;  /* 0x0000000a0000780c */ /* 0x000fca0004f61670 */
[----:B------:R-:W-:-:S04]  /*95a0*/  @!P6 IADD3 R14, P0, P2, R15, UR45, R12 ;  /* 0x0000002d0f0eec10 */ /* 0x000fc8000fa1e00c */
[----:B------:R-:W-:Y:S01]  /*95b0*/  @!P6 IADD3.X R15, R5, UR44, R13, P0, P2 ;  /* 0x0000002c050fec10 */ /* 0x000fe200087e440d */
[----:B------:R-:W-:Y:S01]  /*95c0*/  IMAD.U32 R5, RZ, RZ, UR45 ;  /* 0x0000002dff057e24 */ /* 0x000fe2000f8e00ff */
[----:B------:R-:W-:-:S04]  /*95d0*/  @!P5 IADD3 R226, P0, P2, R7, 0x1, R12 ;  /* 0x0000000107e2d810 */ /* 0x000fc80007a1e00c */
[--C-:B------:R-:W-:Y:S02]  /*95e0*/  @!P5 IADD3.X R225, RZ, UR44, R13.reuse, P0, P2 ;  /* 0x0000002cffe1dc10 */ /* 0x100fe400087e440d */
[--C-:B------:R-:W-:Y:S02]  /*95f0*/  @!P4 IADD3 R224, P0, P2, R5, 0x8, R12.reuse ;  /* 0x0000000805e0c810 */ /* 0x100fe40007a1e00c */
[----:B------:R-:W-:Y:S02]  /*9600*/  ISETP.GE.AND P5, PT, R3, 0x1, PT ;  /* 0x000000010300780c */ /* 0x000fe40003fa6270 */
[----:B------:R-:W-:Y:S02]  /*9610*/  @!P4 IADD3.X R223, RZ, UR44, R13, P0, P2 ;  /* 0x0000002cffdfcc10 */ /* 0x000fe400087e440d */
[----:B------:R-:W-:Y:S02]  /*9620*/  @!P3 IADD3 R222, P0, P2, R5, 0x9, R12 ;  /* 0x0000000905deb810 */ /* 0x000fe40007a1e00c */
[----:B------:R-:W-:-:S02]  /*9630*/  ISETP.GE.AND P4, PT, R3, 0x9, PT ;  /* 0x000000090300780c */ /* 0x000fc40003f86270 */
[----:B------:R-:W-:Y:S02]  /*9640*/  @!P3 IADD3.X R221, RZ, UR44, R13, P0, P2 ;  /* 0x0000002cffddbc10 */ /* 0x000fe400087e440d */
[----:B------:R-:W-:-:S13]  /*9650*/  ISETP.LT.OR P3, PT, R0, 0x11, !P1 ;  /* 0x000000110000780c */ /* 0x000fda0004f61670 */
[----:B------:R-:W-:-:S04]  /*9660*/  @!P3 IADD3 R220, P0, P2, R5, 0x10, R12 ;  /* 0x0000001005dcb810 */ /* 0x000fc80007a1e00c */
        /* <DEDUP_REMOVED lines=19> */
[C---:B------:R-:W-:Y:S02]  /*97a0*/  ISETP.LT.OR P0, PT, R0.reuse, 0x1, !P5 ;  /* 0x000000010000780c */ /* 0x040fe40006f01670 */
[----:B------:R-:W-:-:S11]  /*97b0*/  ISETP.LT.OR P3, PT, R0, 0x2a, !P1 ;  /* 0x0000002a0000780c */ /* 0x000fd60004f61670 */
[----:B------:R-:W-:-:S05]  /*97c0*/  @!P0 IMAD R227, R152, R18, RZ ;  /* 0x0000001298e38224 */ /* 0x000fca00078e02ff */
[----:B------:R-:W-:Y:S01]  /*97d0*/  @!P0 STG.E.U8 desc[UR50][R12.64], R227 ;  /* 0x000000e30c008986 */ /* 0x000fe2000c101132 */
[----:B------:R-:W-:-:S13]  /*97e0*/  ISETP.LT.OR P0, PT, R0, 0x2, !P5 ;  /* 0x000000020000780c */ /* 0x000fda0006f01670 */
[----:B------:R-:W-:-:S05]  /*97f0*/  @!P0 IMAD R153, R153, R18, RZ ;  /* 0x0000001299998224 */ /* 0x000fca00078e02ff */
[----:B------:R0:W-:Y:S01]  /*9800*/  @!P0 STG.E.U8 desc[UR50][R12.64+0x1], R153 ;  /* 0x000001990c008986 */ /* 0x0001e2000c101132 */
[----:B------:R-:W-:-:S04]  /*9810*/  IADD3 R20, P0, R12, UR45, RZ ;  /* 0x0000002d0c147c10 */ /* 0x000fc8000ff1e0ff */
[----:B------:R-:W-:Y:S02]  /*9820*/  IADD3.X R21, R13, UR44, RZ, P0, !PT ;  /* 0x0000002c0d157c10 */ /* 0x000fe400087fe4ff */
[----:B------:R-:W-:Y:S01]  /*9830*/  ISETP.LT.OR P0, PT, R0, 0x1, !P4 ;  /* 0x000000010000780c */ /* 0x000fe20006701670 */
[----:B0-----:R-:W-:-:S12]  /*9840*/  IMAD.U32 R153, RZ, RZ, UR45 ;  /* 0x0000002dff997e24 */ /* 0x001fd8000f8e00ff */
[----:B------:R-:W-:-:S05]  /*9850*/  @!P0 IMAD R229, R154, R18, RZ ;  /* 0x000000129ae58224 */ /* 0x000fca00078e02ff */
[----:B------:R-:W-:Y:S01]  /*9860*/  @!P0 STG.E.U8 desc[UR50][R20.64], R229 ;  /* 0x000000e514008986 */ /* 0x000fe2000c101132 */
[----:B------:R-:W-:-:S13]  /*9870*/  ISETP.LT.OR P0, PT, R0, 0x2, !P4 ;  /* 0x000000020000780c */ /* 0x000fda0006701670 */
[----:B------:R-:W-:-:S05]  /*9880*/  @!P0 IMAD R155, R155, R18, RZ ;  /* 0x000000129b9b8224 */ /* 0x000fca00078e02ff */
[----:B------:R0:W-:Y:S01]  /*9890*/  @!P0 STG.E.U8 desc[UR50][R20.64+0x1], R155 ;  /* 0x0000019b14008986 */ /* 0x0001e2000c101132 */
[----:B------:R-:W-:-:S04]  /*98a0*/  @!P3 IADD3 R153, P0, P2, R153, 0x29, R12 ;  /* 0x000000299999b810 */ /* 0x000fc80007a1e00c */
[----:B------:R-:W-:Y:S02]  /*98b0*/  @!P3 IADD3.X R152, RZ, UR44, R13, P0, P2 ;  /* 0x0000002cff98bc10 */ /* 0x000fe400087e440d */
[C---:B------:R-:W-:Y:S02]  /*98c0*/  ISETP.LT.OR P0, PT, R0.reuse, 0x9, !P5 ;  /* 0x000000090000780c */ /* 0x040fe40006f01670 */
[----:B------:R-:W-:Y:S01]  /*98d0*/  ISETP.LT.OR P3, PT, R0, 0x31, !P1 ;  /* 0x000000310000780c */ /* 0x000fe20004f61670 */
[----:B0-----:R-:W-:-:S10]  /*98e0*/  IMAD.U32 R155, RZ, RZ, UR45 ;  /* 0x0000002dff9b7e24 */ /* 0x001fd4000f8e00ff */
        /* <DEDUP_REMOVED lines=147> */
[----:B------:R-:W-:Y:S01]  /*a220*/  ISETP.LT.OR P0, PT, R0, 0x41, !P4 ;  /* 0x000000410000780c */ /* 0x000fe20006701670 */
[----:B0-----:R-:W-:-:S12]  /*a230*/  IMAD.U32 R185, RZ, RZ, UR45 ;  /* 0x0000002dffb97e24 */ /* 0x001fd8000f8e00ff */
[C---:B------:R-:W-:Y:S01]  /*a240*/  @!P0 IMAD R229, R186.reuse, R18, RZ ;  /* 0x00000012bae58224 */ /* 0x040fe200078e02ff */
[----:B------:R-:W-:-:S04]  /*a250*/  LOP3.LUT R186, R186, 0xefffffff, RZ, 0xc0, !PT ;  /* 0xefffffffbaba7812 */ /* 0x000fc800078ec0ff */
[----:B------:R-:W-:Y:S01]  /*a260*/  @!P0 STG.E.U8 desc[UR50][R20.64+0x40], R229 ;  /* 0x000040e514008986 */ /* 0x000fe2000c101132 */
[----:B------:R-:W-:-:S13]  /*a270*/  ISETP.LT.OR P0, PT, R0, 0x42, !P4 ;  /* 0x000000420000780c */ /* 0x000fda0006701670 */
[----:B------:R-:W-:-:S05]  /*a280*/  @!P0 IMAD R187, R187, R18, RZ ;  /* 0x00000012bbbb8224 */ /* 0x000fca00078e02ff */
[----:B------:R0:W-:Y:S01]  /*a290*/  @!P0 STG.E.U8 desc[UR50][R20.64+0x41], R187 ;  /* 0x000041bb14008986 */ /* 0x0001e2000c101132 */
[----:B------:R-:W-:Y:S01]  /*a2a0*/  ISETP.LT.OR P0, PT, R0, 0x6a, !P1 ;  /* 0x0000006a0000780c */ /* 0x000fe20004f01670 */
[----:B0-----:R-:W-:-:S12]  /*a2b0*/  IMAD.U32 R187, RZ, RZ, UR45 ;  /* 0x0000002dffbb7e24 */ /* 0x001fd8000f8e00ff */
[----:B------:R-:W-:Y:S02]  /*a2c0*/  @!P0 IADD3 R185, P2, P3, R185, 0x69, R12 ;  /* 0x00000069b9b98810 */ /* 0x000fe40007b5e00c */
[----:B------:R-:W-:Y:S02]  /*a2d0*/  @P0 LOP3.LUT R186, R186, 0x10000000, RZ, 0xfc, !PT ;  /* 0x10000000baba0812 */ /* 0x000fe400078efcff */
        /* <DEDUP_REMOVED lines=12> */
[----:B------:R-:W-:-:S05]  /*a3a0*/  @!P2 IMAD R229, R190, R18, RZ ;  /* 0x00000012bee5a224 */ /* 0x000fca00078e02ff */
[----:B------:R-:W-:Y:S01]  /*a3b0*/  @!P2 STG.E.U8 desc[UR50][R20.64+0x48], R229 ;  /* 0x000048e51400a986 */ /* 0x000fe2000c101132 */
[----:B------:R-:W-:-:S13]  /*a3c0*/  ISETP.LT.OR P2, PT, R0, 0x4a, !P4 ;  /* 0x0000004a0000780c */ /* 0x000fda0006741670 */
[----:B------:R-:W-:-:S05]  /*a3d0*/  @!P2 IMAD R191, R191, R18, RZ ;  /* 0x00000012bfbfa224 */ /* 0x000fca00078e02ff */
[----:B------:R0:W-:Y:S01]  /*a3e0*/  @!P2 STG.E.U8 desc[UR50][R20.64+0x49], R191 ;  /* 0x000049bf1400a986 */ /* 0x0001e2000c101132 */
[----:B------:R-:W-:-:S13]  /*a3f0*/  ISETP.LT.OR P2, PT, R0, 0x72, !P1 ;  /* 0x000000720000780c */ /* 0x000fda0004f41670 */
[----:B------:R-:W-:Y:S01]  /*a400*/  @!P2 IADD3 R190, P0, P6, R189, 0x71, R12 ;  /* 0x00000071bdbea810 */ /* 0x000fe20007e1e00c */
[----:B------:R-:W-:-:S03]  /*a410*/  @!P2 IMAD R147, R147, R18, RZ ;  /* 0x000000129393a224 */ /* 0x000fc600078e02ff */
[----:B------:R-:W-:Y:S02]  /*a420*/  @!P2 IADD3.X R189, RZ, UR44, R13, P0, P6 ;  /* 0x0000002cffbdac10 */ /* 0x000fe400087ec40d */
[C---:B------:R-:W-:Y:S02]  /*a430*/  ISETP.LT.OR P6, PT, R0.reuse, 0x51, !P5 ;  /* 0x000000510000780c */ /* 0x040fe40006fc1670 */
[----:B------:R-:W-:-:S11]  /*a440*/  ISETP.LT.OR P0, PT, R0, 0x2, !P1 ;  /* 0x000000020000780c */ /* 0x000fd60004f01670 */
[-C--:B------:R-:W-:Y:S02]  /*a450*/  @!P6 IMAD R227, R192, R18.reuse, RZ ;  /* 0x00000012c0e3e224 */ /* 0x080fe400078e02ff */
[----:B------:R-:W-:-:S03]  /*a460*/  @!P0 IMAD R91, R91, R18, RZ ;  /* 0x000000125b5b8224 */ /* 0x000fc600078e02ff */
[----:B------:R1:W-:Y:S01]  /*a470*/  @!P6 STG.E.U8 desc[UR50][R12.64+0x50], R227 ;  /* 0x000050e30c00e986 */ /* 0x0003e2000c101132 */
[----:B------:R-:W-:-:S13]  /*a480*/  ISETP.LT.OR P6, PT, R0, 0x52, !P5 ;  /* 0x000000520000780c */ /* 0x000fda0006fc1670 */
[----:B------:R-:W-:-:S05]  /*a490*/  @!P6 IMAD R193, R193, R18, RZ ;  /* 0x00000012c1c1e224 */ /* 0x000fca00078e02ff */
[----:B------:R-:W-:Y:S01]  /*a4a0*/  @!P6 STG.E.U8 desc[UR50][R12.64+0x51], R193 ;  /* 0x000051c10c00e986 */ /* 0x000fe2000c101132 */
[----:B------:R-:W-:-:S13]  /*a4b0*/  ISETP.LT.OR P6, PT, R0, 0x51, !P4 ;  /* 0x000000510000780c */ /* 0x000fda00067c1670 */
[----:B0-----:R-:W-:-:S05]  /*a4c0*/  @!P6 IMAD R191, R194, R18, RZ ;  /* 0x00000012c2bfe224 */ /* 0x001fca00078e02ff */
[----:B------:R0:W-:Y:S01]  /*a4d0*/  @!P6 STG.E.U8 desc[UR50][R20.64+0x50], R191 ;  /* 0x000050bf1400e986 */ /* 0x0001e2000c101132 */
[----:B------:R-:W-:-:S13]  /*a4e0*/  ISETP.LT.OR P6, PT, R0, 0x52, !P4 ;  /* 0x000000520000780c */ /* 0x000fda00067c1670 */
[----:B------:R-:W-:-:S05]  /*a4f0*/  @!P6 IMAD R195, R195, R18, RZ ;  /* 0x00000012c3c3e224 */ /* 0x000fca00078e02ff */
[----:B------:R-:W-:Y:S01]  /*a500*/  @!P6 STG.E.U8 desc[UR50][R20.64+0x51], R195 ;  /* 0x000051c31400e986 */ /* 0x000fe2000c101132 */
[----:B------:R-:W-:-:S13]  /*a510*/  ISETP.LT.OR P6, PT, R0, 0x59, !P5 ;  /* 0x000000590000780c */ /* 0x000fda0006fc1670 */
[----:B-1----:R-:W-:-:S05]  /*a520*/  @!P6 IMAD R227, R196, R18, RZ ;  /* 0x00000012c4e3e224 */ /* 0x002fca00078e02ff */
[----:B------:R-:W-:Y:S01]  /*a530*/  @!P6 STG.E.U8 desc[UR50][R12.64+0x58], R227 ;  /* 0x000058e30c00e986 */ /* 0x000fe2000c101132 */
        /* <DEDUP_REMOVED lines=10> */
[----:B------:R-:W-:-:S05]  /*a5e0*/  @!P6 IMAD R193, R200, R18, RZ ;  /* 0x00000012c8c1e224 */ /* 0x000fca00078e02ff */
        /* <DEDUP_REMOVED lines=34> */
[C---:B------:R-:W-:Y:S02]  /*a810*/  ISETP.LT.OR P6, PT, R0.reuse, 0x79, !P5 ;  /* 0x000000790000780c */ /* 0x040fe40006fc1670 */
[----:B------:R-:W-:-:S11]  /*a820*/  ISETP.LT.OR P5, PT, R0, 0x7a, !P5 ;  /* 0x0000007a0000780c */ /* 0x000fd60006fa1670 */
[-C--:B-1----:R-:W-:Y:S02]  /*a830*/  @!P6 IMAD R193, R212, R18.reuse, RZ ;  /* 0x00000012d4c1e224 */ /* 0x082fe400078e02ff */
[----:B------:R-:W-:-:S03]  /*a840*/  @!P5 IMAD R213, R213, R18, RZ ;  /* 0x00000012d5d5d224 */ /* 0x000fc600078e02ff */
[----:B------:R1:W-:Y:S04]  /*a850*/  @!P6 STG.E.U8 desc[UR50][R12.64+0x78], R193 ;  /* 0x000078c10c00e986 */ /* 0x0003e8000c101132 */
[----:B------:R-:W-:Y:S01]  /*a860*/  @!P5 STG.E.U8 desc[UR50][R12.64+0x79], R213 ;  /* 0x000079d50c00d986 */ /* 0x000fe2000c101132 */
[C---:B------:R-:W-:Y:S02]  /*a870*/  ISETP.LT.OR P5, PT, R0.reuse, 0x79, !P4 ;  /* 0x000000790000780c */ /* 0x040fe400067a1670 */
[----:B------:R-:W-:-:S11]  /*a880*/  ISETP.LT.OR P4, PT, R0, 0x7a, !P4 ;  /* 0x0000007a0000780c */ /* 0x000fd60006781670 */
[-C--:B0-----:R-:W-:Y:S02]  /*a890*/  @!P5 IMAD R191, R214, R18.reuse, RZ ;  /* 0x00000012d6bfd224 */ /* 0x081fe400078e02ff */
[----:B------:R-:W-:Y:S02]  /*a8a0*/  @!P4 IMAD R215, R215, R18, RZ ;  /* 0x00000012d7d7c224 */ /* 0x000fe400078e02ff */
[----:B------:R-:W-:Y:S01]  /*a8b0*/  @!P4 IMAD.MOV.U32 R192, RZ, RZ, R20 ;  /* 0x000000ffffc0c224 */ /* 0x000fe200078e0014 */
[----:B------:R0:W-:Y:S01]  /*a8c0*/  @!P5 STG.E.U8 desc[UR50][R20.64+0x78], R191 ;  /* 0x000078bf1400d986 */ /* 0x0001e2000c101132 */
[----:B-1----:R-:W-:-:S05]  /*a8d0*/  @!P4 IMAD.MOV.U32 R193, RZ, RZ, R21 ;  /* 0x000000ffffc1c224 */ /* 0x002fca00078e0015 */
[----:B------:R1:W-:Y:S01]  /*a8e0*/  @!P4 STG.E.U8 desc[UR50][R192.64+0x79], R215 ;  /* 0x000079d7c000c986 */ /* 0x0003e2000c101132 */
[----:B------:R-:W-:-:S04]  /*a8f0*/  ISETP.GE.AND P4, PT, R3, 0x81, PT ;  /* 0x000000810300780c */ /* 0x000fc80003f86270 */
[----:B------:R-:W-:-:S13]  /*a900*/  ISETP.LT.OR P5, PT, R0, 0x1, !P4 ;  /* 0x000000010000780c */ /* 0x000fda00067a1670 */
[----:B------:R-:W-:Y:S01]  /*a910*/  @!P5 IADD3 R194, P6, R12, UR43, RZ ;  /* 0x0000002b0cc2dc10 */ /* 0x000fe2000ffde0ff */
[----:B------:R-:W-:-:S03]  /*a920*/  @!P5 IMAD R197, R88, R18, RZ ;  /* 0x0000001258c5d224 */ /* 0x000fc600078e02ff */
[----:B------:R-:W-:-:S05]  /*a930*/  @!P5 IADD3.X R195, R13, UR42, RZ, P6, !PT ;  /* 0x0000002a0dc3dc10 */ /* 0x000fca000b7fe4ff */
[----:B------:R2:W-:Y:S01]  /*a940*/  @!P5 STG.E.U8 desc[UR50][R194.64], R197 ;  /* 0x000000c5c200d986 */ /* 0x0005e2000c101132 */
[----:B------:R-:W-:-:S13]  /*a950*/  ISETP.LT.OR P5, PT, R0, 0x2, !P4 ;  /* 0x000000020000780c */ /* 0x000fda00067a1670 */
[----:B0-----:R-:W-:Y:S01]  /*a960*/  @!P5 IADD3 R20, P6, R12, UR43, RZ ;  /* 0x0000002b0c14dc10 */ /* 0x001fe2000ffde0ff */
[----:B------:R-:W-:-:S03]  /*a970*/  @!P5 IMAD R191, R89, R18, RZ ;  /* 0x0000001259bfd224 */ /* 0x000fc600078e02ff */
[----:B------:R-:W-:Y:S02]  /*a980*/  @!P5 IADD3.X R21, R13, UR42, RZ, P6, !PT ;  /* 0x0000002a0d15dc10 */ /* 0x000fe4000b7fe4ff */
[----:B------:R-:W-:-:S03]  /*a990*/  ISETP.LT.OR P6, PT, R0, 0x1, !P1 ;  /* 0x000000010000780c */ /* 0x000fc60004fc1670 */
[----:B------:R-:W-:Y:S01]  /*a9a0*/  @!P5 STG.E.U8 desc[UR50][R20.64+0x1], R191 ;  /* 0x000001bf1400d986 */ /* 0x000fe2000c101132 */
[----:B------:R-:W-:-:S04]  /*a9b0*/  @!P0 IADD3 R226, P5, R226, UR43, RZ ;  /* 0x0000002be2e28c10 */ /* 0x000fc8000ffbe0ff */
[----:B------:R-:W-:Y:S02]  /*a9c0*/  @!P0 IADD3.X R227, R225, UR42, RZ, P5, !PT ;  /* 0x0000002ae1e38c10 */ /* 0x000fe4000affe4ff */
[----:B------:R-:W-:-:S03]  /*a9d0*/  ISETP.LT.OR P5, PT, R0, 0x9, !P4 ;  /* 0x000000090000780c */ /* 0x000fc600067a1670 */
[----:B-1----:R-:W-:-:S05]  /*a9e0*/  @!P6 IMAD R193, R90, R18, RZ ;  /* 0x000000125ac1e224 */ /* 0x002fca00078e02ff */
[----:B------:R0:W-:Y:S04]  /*a9f0*/  @!P6 STG.E.U8 desc[UR50][R14.64], R193 ;  /* 0x000000c10e00e986 */ /* 0x0001e8000c101132 */
[----:B------:R1:W-:Y:S01]  /*aa00*/  @!P0 STG.E.U8 desc[UR50][R226.64], R91 ;  /* 0x0000005be2008986 */ /* 0x0003e2000c101132 */
[----:B------:R-:W-:Y:S01]  /*aa10*/  @!P5 IADD3 R88, P6, R12, UR43, RZ ;  /* 0x0000002b0c58dc10 */ /* 0x000fe2000ffde0ff */
[----:B--2---:R-:W-:Y:S01]  /*aa20*/  @!P5 IMAD R195, R92, R18, RZ ;  /* 0x000000125cc3d224 */ /* 0x004fe200078e02ff */
[----:B------:R-:W-:Y:S02]  /*aa30*/  ISETP.LT.OR P0, PT, R0, 0xa, !P1 ;  /* 0x0000000a0000780c */ /* 0x000fe40004f01670 */
[----:B------:R-:W-:-:S05]  /*aa40*/  @!P5 IADD3.X R89, R13, UR42, RZ, P6, !PT ;  /* 0x0000002a0d59dc10 */ /* 0x000fca000b7fe4ff */
[----:B------:R2:W-:Y:S01]  /*aa50*/  @!P5 STG.E.U8 desc[UR50][R88.64+0x8], R195 ;  /* 0x000008c35800d986 */ /* 0x0005e2000c101132 */
[----:B------:R-:W-:-:S05]  /*aa60*/  ISETP.LT.OR P5, PT, R0, 0xa, !P4 ;  /* 0x0000000a0000780c */ /* 0x000fca00067a1670 */
[----:B------:R-:W-:-:S08]  /*aa70*/  @!P0 IMAD R95, R95, R18, RZ ;  /* 0x000000125f5f8224 */ /* 0x000fd000078e02ff */
[----:B0-----:R-:W-:Y:S01]  /*aa80*/  @!P5 IADD3 R14, P6, R12, UR43, RZ ;  /* 0x0000002b0c0edc10 */ /* 0x001fe2000ffde0ff */
[----:B------:R-:W-:-:S03]  /*aa90*/  @!P5 IMAD R93, R93, R18, RZ ;  /* 0x000000125d5dd224 */ /* 0x000fc600078e02ff */
[----:B------:R-:W-:Y:S02]  /*aaa0*/  @!P5 IADD3.X R15, R13, UR42, RZ, P6, !PT ;  /* 0x0000002a0d0fdc10 */ /* 0x000fe4000b7fe4ff */
[----:B------:R-:W-:-:S03]  /*aab0*/  ISETP.LT.OR P6, PT, R0, 0x9, !P1 ;  /* 0x000000090000780c */ /* 0x000fc60004fc1670 */
[----:B------:R0:W-:Y:S10]  /*aac0*/  @!P5 STG.E.U8 desc[UR50][R14.64+0x9], R93 ;  /* 0x0000095d0e00d986 */ /* 0x0001f4000c101132 */
[----:B------:R-:W-:Y:S01]  /*aad0*/  @!P6 IADD3 R224, P5, R224, UR43, RZ ;  /* 0x0000002be0e0ec10 */ /* 0x000fe2000ffbe0ff */
[----:B-1----:R-:W-:-:S03]  /*aae0*/  @!P6 IMAD R91, R94, R18, RZ ;  /* 0x000000125e5be224 */ /* 0x002fc600078e02ff */
[----:B------:R-:W-:Y:S02]  /*aaf0*/  @!P6 IADD3.X R225, R223, UR42, RZ, P5, !PT ;  /* 0x0000002adfe1ec10 */ /* 0x000fe4000affe4ff */
[----:B------:R-:W-:-:S03]  /*ab00*/  @!P0 IADD3 R222, P5, R222, UR43, RZ ;  /* 0x0000002bdede8c10 */ /* 0x000fc6000ffbe0ff */
[----:B------:R1:W-:Y:S01]  /*ab10*/  @!P6 STG.E.U8 desc[UR50][R224.64], R91 ;  /* 0x0000005be000e986 */ /* 0x0003e2000c101132 */
[----:B------:R-:W-:Y:S02]  /*ab20*/  @!P0 IADD3.X R223, R221, UR42, RZ, P5, !PT ;  /* 0x0000002adddf8c10 */ /* 0x000fe4000affe4ff */
[----:B------:R-:W-:-:S03]  /*ab30*/  ISETP.LT.OR P5, PT, R0, 0x11, !P4 ;  /* 0x000000110000780c */ /* 0x000fc600067a1670 */
[----:B------:R-:W-:Y:S01]  /*ab40*/  @!P0 STG.E.U8 desc[UR50][R222.64], R95 ;  /* 0x0000005fde008986 */ /* 0x000fe2000c101132 */
[----:B------:R-:W-:-:S09]  /*ab50*/  ISETP.LT.OR P0, PT, R0, 0x12, !P1 ;  /* 0x000000120000780c */ /* 0x000fd20004f01670 */
[----:B------:R-:W-:Y:S01]  /*ab60*/  @!P5 IADD3 R20, P6, R12, UR43, RZ ;  /* 0x0000002b0c14dc10 */ /* 0x000fe2000ffde0ff */
[----:B--2---:R-:W-:-:S03]  /*ab70*/  @!P5 IMAD R89, R96, R18, RZ ;  /* 0x000000126059d224 */ /* 0x004fc600078e02ff */
[----:B------:R-:W-:Y:S01]  /*ab80*/  @!P5 IADD3.X R21, R13, UR42, RZ, P6, !PT ;  /* 0x0000002a0d15dc10 */ /* 0x000fe2000b7fe4ff */
[----:B------:R-:W-:-:S04]  /*ab90*/  @!P0 IMAD R99, R99, R18, RZ ;  /* 0x0000001263638224 */ /* 0x000fc800078e02ff */
[----:B------:R2:W-:Y:S01]  /*aba0*/  @!P5 STG.E.U8 desc[UR50][R20.64+0x10], R89 ;  /* 0x000010591400d986 */ /* 0x0005e2000c101132 */
[----:B------:R-:W-:-:S13]  /*abb0*/  ISETP.LT.OR P5, PT, R0, 0x12, !P4 ;  /* 0x000000120000780c */ /* 0x000fda00067a1670 */
        /* <DEDUP_REMOVED lines=9> */
[----:B------:R-:W-:Y:S01]  /*ac50*/  @!P6 STG.E.U8 desc[UR50][R220.64], R91 ;  /* 0x0000005bdc00e986 */ /* 0x000fe2000c101132 */
[----:B------:R-:W-:Y:S02]  /*ac60*/  @!P0 IADD3.X R219, R217, UR42, RZ, P5, !PT ;  /* 0x0000002ad9db8c10 */ /* 0x000fe4000affe4ff */
[----:B------:R-:W-:-:S03]  /*ac70*/  ISETP.LT.OR P5, PT, R0, 0x19, !P4 ;  /* 0x000000190000780c */ /* 0x000fc600067a1670 */
[----:B------:R-:W-:Y:S01]  /*ac80*/  @!P0 STG.E.U8 desc[UR50][R218.64], R99 ;  /* 0x00000063da008986 */ /* 0x000fe2000c101132 */
[----:B------:R-:W-:-:S09]  /*ac90*/  ISETP.LT.OR P0, PT, R0, 0x1a, !P1 ;  /* 0x0000001a0000780c */ /* 0x000fd20004f01670 */
[----:B--2---:R-:W-:Y:S01]  /*aca0*/  @!P5 IADD3 R20, P6, R12, UR43, RZ ;  /* 0x0000002b0c14dc10 */ /* 0x004fe2000ffde0ff */
[----:B------:R-:W-:-:S03]  /*acb0*/  @!P5 IMAD R93, R100, R18, RZ ;  /* 0x00000012645dd224 */ /* 0x000fc600078e02ff */
        /* <DEDUP_REMOVED lines=9> */
[----:B------:R-:W-:-:S04]  /*ad50*/  @!P6 IADD3 R216, P5, R216, UR43, RZ ;  /* 0x0000002bd8d8ec10 */ /* 0x000fc8000ffbe0ff */
[----:B------:R-:W-:Y:S01]  /*ad60*/  @!P6 IADD3.X R217, R23, UR42, RZ, P5, !PT ;  /* 0x0000002a17d9ec10 */ /* 0x000fe2000affe4ff */
[----:B------:R-:W-:Y:S01]  /*ad70*/  @!P6 IMAD R23, R102, R18, RZ ;  /* 0x000000126617e224 */ /* 0x000fe200078e02ff */
[----:B------:R-:W-:-:S04]  /*ad80*/  @!P0 IADD3 R88, P5, R11, UR43, RZ ;  /* 0x0000002b0b588c10 */ /* 0x000fc8000ffbe0ff */
[----:B------:R-:W-:Y:S01]  /*ad90*/  @!P0 IADD3.X R89, R10, UR42, RZ, P5, !PT ;  /* 0x0000002a0a598c10 */ /* 0x000fe2000affe4ff */
[----:B------:R2:W-:Y:S01]  /*ada0*/  @!P6 STG.E.U8 desc[UR50][R216.64], R23 ;  /* 0x00000017d800e986 */ /* 0x0005e2000c101132 */
[----:B------:R-:W-:-:S03]  /*adb0*/  ISETP.LT.OR P5, PT, R0, 0x21, !P4 ;  /* 0x000000210000780c */ /* 0x000fc600067a1670 */
[----:B------:R-:W-:Y:S01]  /*adc0*/  @!P0 STG.E.U8 desc[UR50][R88.64], R103 ;  /* 0x0000006758008986 */ /* 0x000fe2000c101132 */
[----:B------:R-:W-:-:S09]  /*add0*/  ISETP.LT.OR P0, PT, R0, 0x22, !P1 ;  /* 0x000000220000780c */ /* 0x000fd20004f01670 */
[----:B-1----:R-:W-:Y:S01]  /*ade0*/  @!P5 IADD3 R20, P6, R12, UR43, RZ ;  /* 0x0000002b0c14dc10 */ /* 0x002fe2000ffde0ff */
        /* <DEDUP_REMOVED lines=11> */
[----:B--2---:R-:W-:-:S03]  /*aea0*/  @!P6 IMAD R23, R106, R18, RZ ;  /* 0x000000126a17e224 */ /* 0x004fc600078e02ff */
[----:B------:R-:W-:Y:S02]  /*aeb0*/  @!P6 IADD3.X R11, R8, UR42, RZ, P5, !PT ;  /* 0x0000002a080bec10 */ /* 0x000fe4000affe4ff */
[----:B------:R-:W-:-:S03]  /*aec0*/  @!P0 IADD3 R8, P5, R7, UR43, RZ ;  /* 0x0000002b07088c10 */ /* 0x000fc6000ffbe0ff */
[----:B------:R2:W-:Y:S01]  /*aed0*/  @!P6 STG.E.U8 desc[UR50][R10.64], R23 ;  /* 0x000000170a00e986 */ /* 0x0005e2000c101132 */
[----:B------:R-:W-:Y:S02]  /*aee0*/  @!P0 IADD3.X R9, R6, UR42, RZ, P5, !PT ;  /* 0x0000002a06098c10 */ /* 0x000fe4000affe4ff */
[----:B------:R-:W-:-:S03]  /*aef0*/  ISETP.LT.OR P5, PT, R0, 0x29, !P4 ;  /* 0x000000290000780c */ /* 0x000fc600067a1670 */
[----:B------:R3:W-:Y:S01]  /*af00*/  @!P0 STG.E.U8 desc[UR50][R8.64], R107 ;  /* 0x0000006b08008986 */ /* 0x0007e2000c101132 */
[----:B------:R-:W-:-:S09]  /*af10*/  ISETP.LT.OR P0, PT, R0, 0x2a, !P1 ;  /* 0x0000002a0000780c */ /* 0x000fd20004f01670 */
[----:B-1----:R-:W-:Y:S01]  /*af20*/  @!P5 IADD3 R20, P6, R12, UR43, RZ ;  /* 0x0000002b0c14dc10 */ /* 0x002fe2000ffde0ff */
[----:B0-----:R-:W-:-:S03]  /*af30*/  @!P5 IMAD R15, R108, R18, RZ ;  /* 0x000000126c0fd224 */ /* 0x001fc600078e02ff */
[----:B------:R-:W-:Y:S01]  /*af40*/  @!P5 IADD3.X R21, R13, UR42, RZ, P6, !PT ;  /* 0x0000002a0d15dc10 */ /* 0x000fe2000b7fe4ff */
[----:B------:R-:W-:-:S04]  /*af50*/  @!P0 IMAD R111, R111, R18, RZ ;  /* 0x000000126f6f8224 */ /* 0x000fc800078e02ff */
[----:B------:R0:W-:Y:S01]  /*af60*/  @!P5 STG.E.U8 desc[UR50][R20.64+0x28], R15 ;  /* 0x0000280f1400d986 */ /* 0x0001e2000c101132 */
[----:B------:R-:W-:-:S13]  /*af70*/  ISETP.LT.OR P5, PT, R0, 0x2a, !P4 ;  /* 0x0000002a0000780c */ /* 0x000fda00067a1670 */
[----:B--2---:R-:W-:Y:S01]  /*af80*/  @!P5 IADD3 R10, P6, R12, UR43, RZ ;  /* 0x0000002b0c0adc10 */ /* 0x004fe2000ffde0ff */
[----:B------:R-:W-:-:S03]  /*af90*/  @!P5 IMAD R109, R109, R18, RZ ;  /* 0x000000126d6dd224 */ /* 0x000fc600078e02ff */
[----:B------:R-:W-:Y:S02]  /*afa0*/  @!P5 IADD3.X R11, R13, UR42, RZ, P6, !PT ;  /* 0x0000002a0d0bdc10 */ /* 0x000fe4000b7fe4ff */
[----:B------:R-:W-:-:S03]  /*afb0*/  ISETP.LT.OR P6, PT, R0, 0x29, !P1 ;  /* 0x000000290000780c */ /* 0x000fc60004fc1670 */
[----:B------:R1:W-:Y:S10]  /*afc0*/  @!P5 STG.E.U8 desc[UR50][R10.64+0x29], R109 ;  /* 0x0000296d0a00d986 */ /* 0x0003f4000c101132 */
[----:B------:R-:W-:Y:S01]  /*afd0*/  @!P6 IADD3 R6, P5, R5, UR43, RZ ;  /* 0x0000002b0506ec10 */ /* 0x000fe2000ffbe0ff */
[----:B------:R-:W-:-:S03]  /*afe0*/  @!P6 IMAD R23, R110, R18, RZ ;  /* 0x000000126e17e224 */ /* 0x000fc600078e02ff */
[----:B------:R-:W-:Y:S02]  /*aff0*/  @!P6 IADD3.X R7, R4, UR42, RZ, P5, !PT ;  /* 0x0000002a0407ec10 */ /* 0x000fe4000affe4ff */
[----:B------:R-:W-:-:S03]  /*b000*/  @!P0 IADD3 R4, P5, R153, UR43, RZ ;  /* 0x0000002b99048c10 */ /* 0x000fc6000ffbe0ff */
[----:B------:R-:W-:Y:S01]  /*b010*/  @!P6 STG.E.U8 desc[UR50][R6.64], R23 ;  /* 0x000000170600e986 */ /* 0x000fe2000c101132 */
[----:B------:R-:W-:Y:S02]  /*b020*/  @!P0 IADD3.X R5, R152, UR42, RZ, P5, !PT ;  /* 0x0000002a98058c10 */ /* 0x000fe4000affe4ff */
[----:B------:R-:W-:-:S03]  /*b030*/  ISETP.LT.OR P5, PT, R0, 0x31, !P4 ;  /* 0x000000310000780c */ /* 0x000fc600067a1670 */
[----:B------:R2:W-:Y:S01]  /*b040*/  @!P0 STG.E.U8 desc[UR50][R4.64], R111 ;  /* 0x0000006f04008986 */ /* 0x0005e2000c101132 */
[----:B------:R-:W-:-:S09]  /*b050*/  ISETP.LT.OR P0, PT, R0, 0x32, !P1 ;  /* 0x000000320000780c */ /* 0x000fd20004f01670 */
[----:B---3--:R-:W-:Y:S01]  /*b060*/  @!P5 IADD3 R8, P6, R12, UR43, RZ ;  /* 0x0000002b0c08dc10 */ /* 0x008fe2000ffde0ff */
[----:B0-----:R-:W-:-:S03]  /*b070*/  @!P5 IMAD R15, R112, R18, RZ ;  /* 0x00000012700fd224 */ /* 0x001fc600078e02ff */
[----:B------:R-:W-:Y:S01]  /*b080*/  @!P5 IADD3.X R9, R13, UR42, RZ, P6, !PT ;  /* 0x0000002a0d09dc10 */ /* 0x000fe2000b7fe4ff */
[----:B------:R-:W-:-:S04]  /*b090*/  @!P0 IMAD R115, R115, R18, RZ ;  /* 0x0000001273738224 */ /* 0x000fc800078e02ff */
[----:B------:R0:W-:Y:S01]  /*b0a0*/  @!P5 STG.E.U8 desc[UR50][R8.64+0x30], R15 ;  /* 0x0000300f0800d986 */ /* 0x0001e2000c101132 */
[----:B------:R-:W-:-:S13]  /*b0b0*/  ISETP.LT.OR P5, PT, R0, 0x32, !P4 ;  /* 0x000000320000780c */ /* 0x000fda00067a1670 */
[----:B-1----:R-:W-:Y:S01]  /*b0c0*/  @!P5 IADD3 R10, P6, R12, UR43, RZ ;  /* 0x0000002b0c0adc10 */ /* 0x002fe2000ffde0ff */
[----:B------:R-:W-:-:S03]  /*b0d0*/  @!P5 IMAD R113, R113, R18, RZ ;  /* 0x000000127171d224 */ /* 0x000fc600078e02ff */
[----:B------:R-:W-:Y:S02]  /*b0e0*/  @!P5 IADD3.X R11, R13, UR42, RZ, P6, !PT ;  /* 0x0000002a0d0bdc10 */ /* 0x000fe4000b7fe4ff */
[----:B------:R-:W-:-:S03]  /*b0f0*/  ISETP.LT.OR P6, PT, R0, 0x31, !P1 ;  /* 0x000000310000780c */ /* 0x000fc60004fc1670 */
[----:B------:R1:W-:Y:S10]  /*b100*/  @!P5 STG.E.U8 desc[UR50][R10.64+0x31], R113 ;  /* 0x000031710a00d986 */ /* 0x0003f4000c101132 */
[----:B--2---:R-:W-:Y:S01]  /*b110*/  @!P6 IADD3 R4, P5, R155, UR43, RZ ;  /* 0x0000002b9b04ec10 */ /* 0x004fe2000ffbe0ff */
[----:B------:R-:W-:-:S03]  /*b120*/  @!P6 IMAD R21, R114, R18, RZ ;  /* 0x000000127215e224 */ /* 0x000fc600078e02ff */
[----:B------:R-:W-:Y:S02]  /*b130*/  @!P6 IADD3.X R5, R154, UR42, RZ, P5, !PT ;  /* 0x0000002a9a05ec10 */ /* 0x000fe4000affe4ff */
[----:B------:R-:W-:-:S03]  /*b140*/  @!P0 IADD3 R6, P5, R157, UR43, RZ ;  /* 0x0000002b9d068c10 */ /* 0x000fc6000ffbe0ff */
[----:B------:R2:W-:Y:S01]  /*b150*/  @!P6 STG.E.U8 desc[UR50][R4.64], R21 ;  /* 0x000000150400e986 */ /* 0x0005e2000c101132 */
[----:B------:R-:W-:Y:S02]  /*b160*/  @!P0 IADD3.X R7, R156, UR42, RZ, P5, !PT ;  /* 0x0000002a9c078c10 */ /* 0x000fe4000affe4ff */
[----:B------:R-:W-:-:S03]  /*b170*/  ISETP.LT.OR P5, PT, R0, 0x39, !P4 ;  /* 0x000000390000780c */ /* 0x000fc600067a1670 */
[----:B------:R3:W-:Y:S01]  /*b180*/  @!P0 STG.E.U8 desc[UR50][R6.64], R115 ;  /* 0x0000007306008986 */ /* 0x0007e2000c101132 */
[----:B------:R-:W-:-:S09]  /*b190*/  ISETP.LT.OR P0, PT, R0, 0x3a, !P1 ;  /* 0x0000003a0000780c */ /* 0x000fd20004f01670 */
[----:B0-----:R-:W-:Y:S01]  /*b1a0*/  @!P5 IADD3 R8, P6, R12, UR43, RZ ;  /* 0x0000002b0c08dc10 */ /* 0x001fe2000ffde0ff */
[----:B------:R-:W-:-:S03]  /*b1b0*/  @!P5 IMAD R15, R116, R18, RZ ;  /* 0x00000012740fd224 */ /* 0x000fc600078e02ff */
        /* <DEDUP_REMOVED lines=12> */
[----:B---3--:R-:W-:-:S03]  /*b280*/  @!P0 IADD3 R6, P5, R161, UR43, RZ ;  /* 0x0000002ba1068c10 */ /* 0x008fc6000ffbe0ff */
        /* <DEDUP_REMOVED lines=87> */
[----:B------:R-:W-:-:S05]  /*b800*/  @!P5 IADD3.X R9, R13, UR42, RZ, P6, !PT ;  /* 0x0000002a0d09dc10 */ /* 0x000fca000b7fe4ff */
[----:B------:R0:W-:Y:S01]  /*b810*/  @!P5 STG.E.U8 desc[UR50][R8.64+0x60], R15 ;  /* 0x0000600f0800d986 */ /* 0x0001e2000c101132 */
[----:B------:R-:W-:-:S13]  /*b820*/  ISETP.LT.OR P5, PT, R0, 0x62, !P4 ;  /* 0x000000620000780c */ /* 0x000fda00067a1670 */
[----:B-1----:R-:W-:Y:S01]  /*b830*/  @!P5 IADD3 R10, P6, R12, UR43, RZ ;  /* 0x0000002b0c0adc10 */ /* 0x002fe2000ffde0ff */
[----:B------:R-:W-:-:S03]  /*b840*/  @!P5 IMAD R137, R137, R18, RZ ;  /* 0x000000128989d224 */ /* 0x000fc600078e02ff */
[----:B------:R-:W-:Y:S02]  /*b850*/  @!P5 IADD3.X R11, R13, UR42, RZ, P6, !PT ;  /* 0x0000002a0d0bdc10 */ /* 0x000fe4000b7fe4ff */
[----:B------:R-:W-:-:S03]  /*b860*/  ISETP.LT.OR P6, PT, R0, 0x62, !P1 ;  /* 0x000000620000780c */ /* 0x000fc60004fc1670 */
[----:B------:R1:W-:Y:S01]  /*b870*/  @!P5 STG.E.U8 desc[UR50][R10.64+0x61], R137 ;  /* 0x000061890a00d986 */ /* 0x0003e2000c101132 */
[----:B--2---:R-:W-:-:S04]  /*b880*/  @!P0 IADD3 R4, P5, R179, UR43, RZ ;  /* 0x0000002bb3048c10 */ /* 0x004fc8000ffbe0ff */
[----:B------:R-:W-:Y:S02]  /*b890*/  @!P0 IADD3.X R5, R178, UR42, RZ, P5, !PT ;  /* 0x0000002ab2058c10 */ /* 0x000fe4000affe4ff */
[----:B------:R-:W-:Y:S02]  /*b8a0*/  ISETP.LT.OR P5, PT, R0, 0x61, !P1 ;  /* 0x000000610000780c */ /* 0x000fe40004fa1670 */
[----:B------:R-:W-:Y:S01]  /*b8b0*/  LOP3.LUT P0, RZ, R186, 0x10000000, RZ, 0xc0, !PT ;  /* 0x10000000baff7812 */ /* 0x000fe2000780c0ff */
[----:B------:R-:W-:-:S10]  /*b8c0*/  @!P6 IMAD R139, R139, R18, RZ ;  /* 0x000000128b8be224 */ /* 0x000fd400078e02ff */
[-C--:B------:R-:W-:Y:S02]  /*b8d0*/  @!P5 IMAD R21, R138, R18.reuse, RZ ;  /* 0x000000128a15d224 */ /* 0x080fe400078e02ff */
[----:B------:R-:W-:-:S03]  /*b8e0*/  @!P0 IMAD R143, R143, R18, RZ ;  /* 0x000000128f8f8224 */ /* 0x000fc600078e02ff */
[----:B------:R2:W-:Y:S01]  /*b8f0*/  @!P5 STG.E.U8 desc[UR50][R4.64], R21 ;  /* 0x000000150400d986 */ /* 0x0005e2000c101132 */
[----:B---3--:R-:W-:-:S04]  /*b900*/  @!P6 IADD3 R6, P5, R181, UR43, RZ ;  /* 0x0000002bb506ec10 */ /* 0x008fc8000ffbe0ff */
[----:B------:R-:W-:Y:S02]  /*b910*/  @!P6 IADD3.X R7, R180, UR42, RZ, P5, !PT ;  /* 0x0000002ab407ec10 */ /* 0x000fe4000affe4ff */
[----:B------:R-:W-:-:S03]  /*b920*/  ISETP.LT.OR P5, PT, R0, 0x69, !P4 ;  /* 0x000000690000780c */ /* 0x000fc600067a1670 */
[----:B------:R3:W-:Y:S10]  /*b930*/  @!P6 STG.E.U8 desc[UR50][R6.64], R139 ;  /* 0x0000008b0600e986 */ /* 0x0007f4000c101132 */
        /* <DEDUP_REMOVED lines=9> */
[----:B------:R-:W-:Y:S10]  /*b9d0*/  @!P5 STG.E.U8 desc[UR50][R10.64+0x69], R141 ;  /* 0x0000698d0a00d986 */ /* 0x000ff4000c101132 */
[----:B--2---:R-:W-:Y:S01]  /*b9e0*/  @!P6 IADD3 R4, P5, R183, UR43, RZ ;  /* 0x0000002bb704ec10 */ /* 0x004fe2000ffbe0ff */
[----:B------:R-:W-:-:S03]  /*b9f0*/  @!P6 IMAD R21, R142, R18, RZ ;  /* 0x000000128e15e224 */ /* 0x000fc600078e02ff */
[----:B------:R-:W-:Y:S02]  /*ba00*/  @!P6 IADD3.X R5, R182, UR42, RZ, P5, !PT ;  /* 0x0000002ab605ec10 */ /* 0x000fe4000affe4ff */
[----:B------:R-:W-:-:S03]  /*ba10*/  ISETP.LT.OR P5, PT, R0, 0x71, !P4 ;  /* 0x000000710000780c */ /* 0x000fc600067a1670 */
[----:B------:R1:W-:Y:S01]  /*ba20*/  @!P6 STG.E.U8 desc[UR50][R4.64], R21 ;  /* 0x000000150400e986 */ /* 0x0003e2000c101132 */
[----:B---3--:R-:W-:-:S04]  /*ba30*/  @!P0 IADD3 R6, P6, R185, UR43, RZ ;  /* 0x0000002bb9068c10 */ /* 0x008fc8000ffde0ff */
[----:B------:R-:W-:Y:S02]  /*ba40*/  @!P0 IADD3.X R7, R184, UR42, RZ, P6, !PT ;  /* 0x0000002ab8078c10 */ /* 0x000fe4000b7fe4ff */
[----:B------:R-:W-:-:S03]  /*ba50*/  ISETP.LT.OR P6, PT, R0, 0x72, !P4 ;  /* 0x000000720000780c */ /* 0x000fc600067c1670 */
[----:B------:R-:W-:Y:S01]  /*ba60*/  @!P0 STG.E.U8 desc[UR50][R6.64], R143 ;  /* 0x0000008f06008986 */ /* 0x000fe2000c101132 */
[----:B0-----:R-:W-:Y:S01]  /*ba70*/  @!P5 IADD3 R8, P0, R12, UR43, RZ ;  /* 0x0000002b0c08dc10 */ /* 0x001fe2000ff1e0ff */
[----:B------:R-:W-:Y:S02]  /*ba80*/  @!P5 IMAD R15, R144, R18, RZ ;  /* 0x00000012900fd224 */ /* 0x000fe400078e02ff */
[----:B-1----:R-:W-:Y:S01]  /*ba90*/  IMAD.U32 R21, RZ, RZ, UR45 ;  /* 0x0000002dff157e24 */ /* 0x002fe2000f8e00ff */
[----:B------:R-:W-:-:S05]  /*baa0*/  @!P5 IADD3.X R9, R13, UR42, RZ, P0, !PT ;  /* 0x0000002a0d09dc10 */ /* 0x000fca00087fe4ff */
[----:B------:R-:W-:Y:S01]  /*bab0*/  @!P6 IADD3 R10, P0, R12, UR43, RZ ;  /* 0x0000002b0c0aec10 */ /* 0x000fe2000ff1e0ff */
[----:B------:R0:W-:Y:S01]  /*bac0*/  @!P5 STG.E.U8 desc[UR50][R8.64+0x70], R15 ;  /* 0x0000700f0800d986 */ /* 0x0001e2000c101132 */
[----:B------:R-:W-:Y:S01]  /*bad0*/  ISETP.LT.OR P5, PT, R0, 0x79, !P4 ;  /* 0x000000790000780c */ /* 0x000fe200067a1670 */
[----:B------:R-:W-:Y:S01]  /*bae0*/  @!P6 IMAD R145, R145, R18, RZ ;  /* 0x000000129191e224 */ /* 0x000fe200078e02ff */
[----:B------:R-:W-:Y:S02]  /*baf0*/  @!P6 IADD3.X R11, R13, UR42, RZ, P0, !PT ;  /* 0x0000002a0d0bec10 */ /* 0x000fe400087fe4ff */
[----:B------:R-:W-:Y:S02]  /*bb00*/  @!P3 IADD3 R4, P0, R188, UR43, RZ ;  /* 0x0000002bbc04bc10 */ /* 0x000fe4000ff1e0ff */
[----:B------:R-:W-:Y:S01]  /*bb10*/  ISETP.LT.OR P4, PT, R0, 0x7a, !P4 ;  /* 0x0000007a0000780c */ /* 0x000fe20006781670 */
[----:B------:R1:W-:Y:S01]  /*bb20*/  @!P6 STG.E.U8 desc[UR50][R10.64+0x71], R145 ;  /* 0x000071910a00e986 */ /* 0x0003e2000c101132 */
[----:B------:R-:W-:-:S02]  /*bb30*/  @!P2 IADD3 R190, P6, R190, UR43, RZ ;  /* 0x0000002bbebeac10 */ /* 0x000fc4000ffde0ff */
[----:B------:R-:W-:Y:S01]  /*bb40*/  @!P3 IADD3.X R5, R187, UR42, RZ, P0, !PT ;  /* 0x0000002abb05bc10 */ /* 0x000fe200087fe4ff */
[-C--:B0-----:R-:W-:Y:S01]  /*bb50*/  @!P3 IMAD R9, R146, R18.reuse, RZ ;  /* 0x000000129209b224 */ /* 0x081fe200078e02ff */
[----:B------:R-:W-:Y:S01]  /*bb60*/  ISETP.LT.OR P0, PT, R0, 0x79, !P1 ;  /* 0x000000790000780c */ /* 0x000fe20004f01670 */
[-C--:B------:R-:W-:Y:S01]  /*bb70*/  @!P5 IMAD R15, R148, R18.reuse, RZ ;  /* 0x00000012940fd224 */ /* 0x080fe200078e02ff */
[----:B------:R-:W-:Y:S02]  /*bb80*/  @!P2 IADD3.X R191, R189, UR42, RZ, P6, !PT ;  /* 0x0000002abdbfac10 */ /* 0x000fe4000b7fe4ff */
[----:B------:R-:W-:Y:S01]  /*bb90*/  @!P5 IADD3 R6, P6, R12, UR43, RZ ;  /* 0x0000002b0c06dc10 */ /* 0x000fe2000ffde0ff */
[----:B------:R0:W-:Y:S01]  /*bba0*/  @!P3 STG.E.U8 desc[UR50][R4.64], R9 ;  /* 0x000000090400b986 */ /* 0x0001e2000c101132 */
[----:B-1----:R-:W-:Y:S02]  /*bbb0*/  IMAD.U32 R11, RZ, RZ, UR45 ;  /* 0x0000002dff0b7e24 */ /* 0x002fe4000f8e00ff */
[----:B------:R-:W-:Y:S01]  /*bbc0*/  @!P5 IADD3.X R7, R13, UR42, RZ, P6, !PT ;  /* 0x0000002a0d07dc10 */ /* 0x000fe2000b7fe4ff */
[----:B------:R-:W-:Y:S01]  /*bbd0*/  @!P2 STG.E.U8 desc[UR50][R190.64], R147 ;  /* 0x00000093be00a986 */ /* 0x000fe2000c101132 */
[----:B------:R-:W-:Y:S01]  /*bbe0*/  ISETP.LT.OR P2, PT, R0, 0x7a, !P1 ;  /* 0x0000007a0000780c */ /* 0x000fe20004f41670 */
[----:B------:R-:W-:Y:S01]  /*bbf0*/  @!P4 IMAD R149, R149, R18, RZ ;  /* 0x000000129595c224 */ /* 0x000fe200078e02ff */
[----:B------:R-:W-:Y:S01]  /*bc00*/  @!P4 IADD3 R10, P3, R12, UR43, RZ ;  /* 0x0000002b0c0acc10 */ /* 0x000fe2000ff7e0ff */
[----:B------:R1:W-:Y:S01]  /*bc10*/  @!P5 STG.E.U8 desc[UR50][R6.64+0x78], R15 ;  /* 0x0000780f0600d986 */ /* 0x0003e2000c101132 */
[----:B------:R-:W-:-:S02]  /*bc20*/  ISETP.GE.AND P1, PT, R3, 0x101, PT ;  /* 0x000001010300780c */ /* 0x000fc40003f26270 */
[--C-:B------:R-:W-:Y:S02]  /*bc30*/  @!P0 IADD3 R8, P5, P6, R11, 0x78, R12.reuse ;  /* 0x000000780b088810 */ /* 0x100fe40007ebe00c */
[----:B------:R-:W-:Y:S02]  /*bc40*/  @!P4 IADD3.X R11, R13, UR42, RZ, P3, !PT ;  /* 0x0000002a0d0bcc10 */ /* 0x000fe40009ffe4ff */
[----:B------:R-:W-:Y:S02]  /*bc50*/  ISETP.LT.OR P3, PT, R0, 0x1, !P1 ;  /* 0x000000010000780c */ /* 0x000fe40004f61670 */
[----:B0-----:R-:W-:Y:S01]  /*bc60*/  @!P0 IADD3.X R5, RZ, UR44, R13, P5, P6 ;  /* 0x0000002cff058c10 */ /* 0x001fe2000afec40d */
[----:B------:R0:W-:Y:S01]  /*bc70*/  @!P4 STG.E.U8 desc[UR50][R10.64+0x79], R149 ;  /* 0x000079950a00c986 */ /* 0x0001e2000c101132 */
[----:B------:R-:W-:Y:S01]  /*bc80*/  @!P0 IADD3 R4, P5, R8, UR43, RZ ;  /* 0x0000002b08048c10 */ /* 0x000fe2000ffbe0ff */
[----:B------:R-:W-:Y:S01]  /*bc90*/  @!P2 IMAD R151, R151, R18, RZ ;  /* 0x000000129797a224 */ /* 0x000fe200078e02ff */
[----:B-1----:R-:W-:-:S02]  /*bca0*/  @!P2 IADD3 R6, P4, P6, R21, 0x79, R12 ;  /* 0x000000791506a810 */ /* 0x002fc40007e9e00c */
[----:B------:R-:W-:Y:S02]  /*bcb0*/  @!P0 IADD3.X R5, R5, UR42, RZ, P5, !PT ;  /* 0x0000002a05058c10 */ /* 0x000fe4000affe4ff */
[----:B------:R-:W-:Y:S01]  /*bcc0*/  ISETP.GE.AND P5, PT, R3, 0x109, PT ;  /* 0x000001090300780c */ /* 0x000fe20003fa6270 */
[-C--:B------:R-:W-:Y:S01]  /*bcd0*/  @!P0 IMAD R3, R150, R18.reuse, RZ ;  /* 0x0000001296038224 */ /* 0x080fe200078e02ff */
[----:B------:R-:W-:Y:S01]  /*bce0*/  @!P2 IADD3.X R7, RZ, UR44, R13, P4, P6 ;  /* 0x0000002cff07ac10 */ /* 0x000fe2000a7ec40d */
[----:B------:R-:W-:Y:S01]  /*bcf0*/  @!P3 IMAD R15, R24, R18, RZ ;  /* 0x00000012180fb224 */ /* 0x000fe200078e02ff */
[----:B------:R-:W-:Y:S02]  /*bd00*/  ISETP.LT.OR P4, PT, R0, 0x2, !P1 ;  /* 0x000000020000780c */ /* 0x000fe40004f81670 */
[----:B------:R-:W-:Y:S01]  /*bd10*/  @!P2 IADD3 R6, P6, R6, UR43, RZ ;  /* 0x0000002b0606ac10 */ /* 0x000fe2000ffde0ff */
[----:B------:R1:W-:Y:S01]  /*bd20*/  @!P0 STG.E.U8 desc[UR50][R4.64], R3 ;  /* 0x0000000304008986 */ /* 0x0003e2000c101132 */
[----:B------:R-:W-:-:S02]  /*bd30*/  @!P3 IADD3 R8, P0, R12, UR47, RZ ;  /* 0x0000002f0c08bc10 */ /* 0x000fc4000ff1e0ff */
[----:B------:R-:W-:Y:S02]  /*bd40*/  @!P2 IADD3.X R7, R7, UR42, RZ, P6, !PT ;  /* 0x0000002a0707ac10 */ /* 0x000fe4000b7fe4ff */
[C---:B------:R-:W-:Y:S02]  /*bd50*/  ISETP.LT.OR P6, PT, R0.reuse, 0x1, !P5 ;  /* 0x000000010000780c */ /* 0x040fe40006fc1670 */
[----:B------:R-:W-:Y:S01]  /*bd60*/  @!P3 IADD3.X R9, R13, UR46, RZ, P0, !PT ;  /* 0x0000002e0d09bc10 */ /* 0x000fe200087fe4ff */
[----:B------:R2:W-:Y:S01]  /*bd70*/  @!P2 STG.E.U8 desc[UR50][R6.64], R151 ;  /* 0x000000970600a986 */ /* 0x0005e2000c101132 */
[----:B------:R-:W-:Y:S01]  /*bd80*/  ISETP.LT.OR P0, PT, R0, 0x2, !P5 ;  /* 0x000000020000780c */ /* 0x000fe20006f01670 */
[----:B------:R-:W-:Y:S01]  /*bd90*/  @!P4 IMAD R25, R25, R18, RZ ;  /* 0x000000121919c224 */ /* 0x000fe200078e02ff */
[----:B0-----:R-:W-:Y:S01]  /*bda0*/  @!P4 IADD3 R10, P2, R12, UR47, RZ ;  /* 0x0000002f0c0acc10 */ /* 0x001fe2000ff5e0ff */
[----:B-1----:R-:W-:Y:S01]  /*bdb0*/  IMAD.U32 R5, RZ, RZ, UR47 ;  /* 0x0000002fff057e24 */ /* 0x002fe2000f8e00ff */
[----:B------:R0:W-:Y:S01]  /*bdc0*/  @!P3 STG.E.U8 desc[UR50][R8.64], R15 ;  /* 0x0000000f0800b986 */ /* 0x0001e2000c101132 */
[----:B------:R-:W-:Y:S01]  /*bdd0*/  IMAD.U32 R3, RZ, RZ, UR46 ;  /* 0x0000002eff037e24 */ /* 0x000fe2000f8e00ff */
[----:B------:R-:W-:-:S03]  /*bde0*/  @!P4 IADD3.X R11, R13, UR46, RZ, P2, !PT ;  /* 0x0000002e0d0bcc10 */ /* 0x000fc600097fe4ff */
[--C-:B------:R-:W-:Y:S02]  /*bdf0*/  @!P6 IADD3 R4, P2, P3, R5, UR45, R12.reuse ;  /* 0x0000002d0504ec10 */ /* 0x100fe4000fb5e00c */
[----:B------:R-:W-:Y:S01]  /*be00*/  @!P4 STG.E.U8 desc[UR50][R10.64+0x1], R25 ;  /* 0x000001190a00c986 */ /* 0x000fe2000c101132 */
[----:B------:R-:W-:Y:S01]  /*be10*/  ISETP.LT.OR P4, PT, R0, 0x9, !P1 ;  /* 0x000000090000780c */ /* 0x000fe20004f81670 */
[-C--:B------:R-:W-:Y:S01]  /*be20*/  @!P0 IMAD R27, R27, R18.reuse, RZ ;  /* 0x000000121b1b8224 */ /* 0x080fe200078e02ff */
[----:B------:R-:W-:Y:S01]  /*be30*/  @!P6 IADD3.X R5, R3, UR44, R13, P2, P3 ;  /* 0x0000002c0305ec10 */ /* 0x000fe200097e640d */
[----:B------:R-:W-:Y:S01]  /*be40*/  @!P6 IMAD R3, R26, R18, RZ ;  /* 0x000000121a03e224 */ /* 0x000fe200078e02ff */
[----:B--2---:R-:W-:-:S04]  /*be50*/  @!P0 IADD3 R6, P2, P3, R21, 0x1, R12 ;  /* 0x0000000115068810 */ /* 0x004fc80007b5e00c */
[----:B------:R-:W-:Y:S01]  /*be60*/  @!P0 IADD3.X R7, RZ, UR44, R13, P2, P3 ;  /* 0x0000002cff078c10 */ /* 0x000fe200097e640d */
[----:B------:R1:W-:Y:S01]  /*be70*/  @!P6 STG.E.U8 desc[UR50][R4.64], R3 ;  /* 0x000000030400e986 */ /* 0x0003e2000c101132 */
[----:B------:R-:W-:Y:S02]  /*be80*/  @!P0 IADD3 R6, P3, R6, UR47, RZ ;  /* 0x0000002f06068c10 */ /* 0x000fe4000ff7e0ff */
[----:B------:R-:W-:Y:S01]  /*be90*/  ISETP.LT.OR P2, PT, R0, 0xa, !P1 ;  /* 0x0000000a0000780c */ /* 0x000fe20004f41670 */
[----:B0-----:R-:W-:Y:S01]  /*bea0*/  @!P4 IMAD R15, R28, R18, RZ ;  /* 0x000000121c0fc224 */ /* 0x001fe200078e02ff */
[----:B------:R-:W-:Y:S02]  /*beb0*/  @!P0 IADD3.X R7, R7, UR46, RZ, P3, !PT ;  /* 0x0000002e07078c10 */ /* 0x000fe40009ffe4ff */
[----:B------:R-:W-:Y:S02]  /*bec0*/  ISETP.LT.OR P3, PT, R0, 0x9, !P5 ;  /* 0x000000090000780c */ /* 0x000fe40006f61670 */
[----:B------:R-:W-:Y:S01]  /*bed0*/  @!P4 IADD3 R8, P6, R12, UR47, RZ ;  /* 0x0000002f0c08cc10 */ /* 0x000fe2000ffde0ff */
[----:B------:R0:W-:Y:S01]  /*bee0*/  @!P0 STG.E.U8 desc[UR50][R6.64], R27 ;  /* 0x0000001b06008986 */ /* 0x0001e2000c101132 */
[----:B------:R-:W-:Y:S01]  /*bef0*/  ISETP.LT.OR P0, PT, R0, 0xa, !P5 ;  /* 0x0000000a0000780c */ /* 0x000fe20006f01670 */
[----:B-1----:R-:W-:Y:S01]  /*bf00*/  IMAD.U32 R5, RZ, RZ, UR45 ;  /* 0x0000002dff057e24 */ /* 0x002fe2000f8e00ff */
[----:B------:R-:W-:-:S03]  /*bf10*/  @!P4 IADD3.X R9, R13, UR46, RZ, P6, !PT ;  /* 0x0000002e0d09cc10 */ /* 0x000fc6000b7fe4ff */
[----:B------:R-:W-:Y:S01]  /*bf20*/  @!P2 IADD3 R10, P6, R12, UR47, RZ ;  /* 0x0000002f0c0aac10 */ /* 0x000fe2000ffde0ff */
[-C--:B------:R-:W-:Y:S01]  /*bf30*/  @!P2 IMAD R29, R29, R18.reuse, RZ ;  /* 0x000000121d1da224 */ /* 0x080fe200078e02ff */
[----:B------:R1:W-:Y:S02]  /*bf40*/  @!P4 STG.E.U8 desc[UR50][R8.64+0x8], R15 ;  /* 0x0000080f0800c986 */ /* 0x0003e4000c101132 */
[----:B------:R-:W-:Y:S02]  /*bf50*/  @!P2 IADD3.X R11, R13, UR46, RZ, P6, !PT ;  /* 0x0000002e0d0bac10 */ /* 0x000fe4000b7fe4ff */
[----:B------:R-:W-:Y:S02]  /*bf60*/  @!P3 IADD3 R4, P4, P6, R21, 0x8, R12 ;  /* 0x000000081504b810 */ /* 0x000fe40007e9e00c */
[----:B------:R-:W-:Y:S01]  /*bf70*/  @!P0 IMAD R31, R31, R18, RZ ;  /* 0x000000121f1f8224 */ /* 0x000fe200078e02ff */
[----:B------:R2:W-:Y:S01]  /*bf80*/  @!P2 STG.E.U8 desc[UR50][R10.64+0x9], R29 ;  /* 0x0000091d0a00a986 */ /* 0x0005e2000c101132 */
[----:B------:R-:W-:-:S02]  /*bf90*/  @!P3 IADD3.X R3, RZ, UR44, R13, P4, P6 ;  /* 0x0000002cff03bc10 */ /* 0x000fc4000a7ec40d */
[----:B0-----:R-:W-:-:S04]  /*bfa0*/  @!P0 IADD3 R6, P4, P6, R5, 0x9, R12 ;  /* 0x0000000905068810 */ /* 0x001fc80007e9e00c */
[----:B------:R-:W-:Y:S02]  /*bfb0*/  @!P0 IADD3.X R7, RZ, UR44, R13, P4, P6 ;  /* 0x0000002cff078c10 */ /* 0x000fe4000a7ec40d */
[----:B------:R-:W-:Y:S02]  /*bfc0*/  ISETP.LT.OR P4, PT, R0, 0x11, !P1 ;  /* 0x000000110000780c */ /* 0x000fe40004f81670 */
[----:B------:R-:W-:Y:S02]  /*bfd0*/  @!P3 IADD3 R4, P6, R4, UR47, RZ ;  /* 0x0000002f0404bc10 */ /* 0x000fe4000ffde0ff */
[----:B------:R-:W-:Y:S02]  /*bfe0*/  @!P0 IADD3 R6, P2, R6, UR47, RZ ;  /* 0x0000002f06068c10 */ /* 0x000fe4000ff5e0ff */
[----:B------:R-:W-:Y:S01]  /*bff0*/  @!P3 IADD3.X R5, R3, UR46, RZ, P6, !PT ;  /* 0x0000002e0305bc10 */ /* 0x000fe2000b7fe4ff */
[----:B------:R-:W-:Y:S01]  /*c000*/  @!P3 IMAD R3, R30, R18, RZ ;  /* 0x000000121e03b224 */ /* 0x000fe200078e02ff */
[----:B------:R-:W-:-:S02]  /*c010*/  ISETP.LT.OR P6, PT, R0, 0x12, !P1 ;  /* 0x000000120000780c */ /* 0x000fc40004fc1670 */
[----:B------:R-:W-:Y:S02]  /*c020*/  @!P0 IADD3.X R7, R7, UR46, RZ, P2, !PT ;  /* 0x0000002e07078c10 */ /* 0x000fe400097fe4ff */
[----:B------:R-:W-:Y:S01]  /*c030*/  ISETP.LT.OR P2, PT, R0, 0x11, !P5 ;  /* 0x000000110000780c */ /* 0x000fe20006f41670 */
[----:B------:R0:W-:Y:S01]  /*c040*/  @!P3 STG.E.U8 desc[UR50][R4.64], R3 ;  /* 0x000000030400b986 */ /* 0x0001e2000c101132 */
[----:B-1----:R-:W-:Y:S01]  /*c050*/  @!P4 IADD3 R8, P3, R12, UR47, RZ ;  /* 0x0000002f0c08cc10 */ /* 0x002fe2000ff7e0ff */
[-C--:B------:R-:W-:Y:S02]  /*c060*/  @!P4 IMAD R15, R32, R18.reuse, RZ ;  /* 0x00000012200fc224 */ /* 0x080fe400078e02ff */
[----:B------:R1:W-:Y:S01]  /*c070*/  @!P0 STG.E.U8 desc[UR50][R6.64], R31 ;  /* 0x0000001f06008986 */ /* 0x0003e2000c101132 */
[----:B------:R-:W-:Y:S02]  /*c080*/  ISETP.LT.OR P0, PT, R0, 0x12, !P5 ;  /* 0x000000120000780c */ /* 0x000fe40006f01670 */
[----:B------:R-:W-:Y:S01]  /*c090*/  @!P4 IADD3.X R9, R13, UR46, RZ, P3, !PT ;  /* 0x0000002e0d09cc10 */ /* 0x000fe20009ffe4ff */
[----:B------:R-:W-:Y:S01]  /*c0a0*/  @!P6 IMAD R33, R33, R18, RZ ;  /* 0x000000122121e224 */ /* 0x000fe200078e02ff */
[----:B--2---:R-:W-:-:S03]  /*c0b0*/  @!P6 IADD3 R10, P3, R12, UR47, RZ ;  /* 0x0000002f0c0aec10 */ /* 0x004fc6000ff7e0ff */
[----:B------:R2:W-:Y:S01]  /*c0c0*/  @!P4 STG.E.U8 desc[UR50][R8.64+0x10], R15 ;  /* 0x0000100f0800c986 */ /* 0x0005e2000c101132 */
[----:B------:R-:W-:Y:S01]  /*c0d0*/  @!P6 IADD3.X R11, R13, UR46, RZ, P3, !PT ;  /* 0x0000002e0d0bec10 */ /* 0x000fe20009ffe4ff */
[----:B0-----:R-:W-:Y:S01]  /*c0e0*/  IMAD.U32 R5, RZ, RZ, UR45 ;  /* 0x0000002dff057e24 */ /* 0x001fe2000f8e00ff */
[----:B------:R-:W-:-:S03]  /*c0f0*/  @!P2 IADD3 R4, P3, P4, R21, 0x10, R12 ;  /* 0x000000101504a810 */ /* 0x000fc60007c7e00c */
[----:B------:R0:W-:Y:S01]  /*c100*/  @!P6 STG.E.U8 desc[UR50][R10.64+0x11], R33 ;  /* 0x000011210a00e986 */ /* 0x0001e2000c101132 */
[----:B------:R-:W-:Y:S01]  /*c110*/  @!P2 IADD3.X R3, RZ, UR44, R13, P3, P4 ;  /* 0x0000002cff03ac10 */ /* 0x000fe20009fe840d */
[----:B------:R-:W-:Y:S01]  /*c120*/  @!P0 IMAD R35, R35, R18, RZ ;  /* 0x0000001223238224 */ /* 0x000fe200078e02ff */
[----:B-1----:R-:W-:-:S04]  /*c130*/  @!P0 IADD3 R6, P3, P4, R5, 0x11, R12 ;  /* 0x0000001105068810 */ /* 0x002fc80007c7e00c */
[----:B------:R-:W-:Y:S02]  /*c140*/  @!P0 IADD3.X R7, RZ, UR44, R13, P3, P4 ;  /* 0x0000002cff078c10 */ /* 0x000fe40009fe840d */
[----:B------:R-:W-:Y:S02]  /*c150*/  @!P2 IADD3 R4, P4, R4, UR47, RZ ;  /* 0x0000002f0404ac10 */ /* 0x000fe4000ff9e0ff */
[----:B------:R-:W-:Y:S02]  /*c160*/  ISETP.LT.OR P3, PT, R0, 0x19, !P1 ;  /* 0x000000190000780c */ /* 0x000fe40004f61670 */
[----:B------:R-:W-:Y:S01]  /*c170*/  @!P2 IADD3.X R5, R3, UR46, RZ, P4, !PT ;  /* 0x0000002e0305ac10 */ /* 0x000fe2000a7fe4ff */
[----:B------:R-:W-:Y:S01]  /*c180*/  @!P2 IMAD R3, R34, R18, RZ ;  /* 0x000000122203a224 */ /* 0x000fe200078e02ff */
[----:B------:R-:W-:Y:S02]  /*c190*/  @!P0 IADD3 R6, P6, R6, UR47, RZ ;  /* 0x0000002f06068c10 */ /* 0x000fe4000ffde0ff */
[----:B------:R-:W-:-:S02]  /*c1a0*/  ISETP.LT.OR P4, PT, R0, 0x1a, !P1 ;  /* 0x0000001a0000780c */ /* 0x000fc40004f81670 */
[----:B------:R-:W-:Y:S01]  /*c1b0*/  @!P0 IADD3.X R7, R7, UR46, RZ, P6, !PT ;  /* 0x0000002e07078c10 */ /* 0x000fe2000b7fe4ff */
[----:B------:R1:W-:Y:S01]  /*c1c0*/  @!P2 STG.E.U8 desc[UR50][R4.64], R3 ;  /* 0x000000030400a986 */ /* 0x0003e2000c101132 */
[----:B------:R-:W-:-:S03]  /*c1d0*/  ISETP.LT.OR P2, PT, R0, 0x19, !P5 ;  /* 0x000000190000780c */ /* 0x000fc60006f41670 */
[----:B--2---:R-:W-:Y:S01]  /*c1e0*/  @!P3 IADD3 R8, P6, R12, UR47, RZ ;  /* 0x0000002f0c08bc10 */ /* 0x004fe2000ffde0ff */
[----:B------:R2:W-:Y:S01]  /*c1f0*/  @!P0 STG.E.U8 desc[UR50][R6.64], R35 ;  /* 0x0000002306008986 */ /* 0x0005e2000c101132 */
[----:B------:R-:W-:Y:S01]  /*c200*/  ISETP.LT.OR P0, PT, R0, 0x1a, !P5 ;  /* 0x0000001a0000780c */ /* 0x000fe20006f01670 */
[-C--:B------:R-:W-:Y:S01]  /*c210*/  @!P3 IMAD R15, R36, R18.reuse, RZ ;  /* 0x00000012240fb224 */ /* 0x080fe200078e02ff */
[----:B------:R-:W-:Y:S02]  /*c220*/  @!P3 IADD3.X R9, R13, UR46, RZ, P6, !PT ;  /* 0x0000002e0d09bc10 */ /* 0x000fe4000b7fe4ff */
[----:B0-----:R-:W-:Y:S01]  /*c230*/  @!P4 IADD3 R10, P6, R12, UR47, RZ ;  /* 0x0000002f0c0acc10 */ /* 0x001fe2000ffde0ff */
[----:B------:R-:W-:Y:S02]  /*c240*/  @!P4 IMAD R37, R37, R18, RZ ;  /* 0x000000122525c224 */ /* 0x000fe400078e02ff */
[----:B------:R0:W-:Y:S01]  /*c250*/  @!P3 STG.E.U8 desc[UR50][R8.64+0x18], R15 ;  /* 0x0000180f0800b986 */ /* 0x0001e2000c101132 */
[----:B------:R-:W-:Y:S01]  /*c260*/  @!P4 IADD3.X R11, R13, UR46, RZ, P6, !PT ;  /* 0x0000002e0d0bcc10 */ /* 0x000fe2000b7fe4ff */
[----:B-1----:R-:W-:Y:S01]  /*c270*/  IMAD.U32 R5, RZ, RZ, UR45 ;  /* 0x0000002dff057e24 */ /* 0x002fe2000f8e00ff */
[----:B------:R-:W-:-:S03]  /*c280*/  @!P2 IADD3 R4, P3, P6, R21, 0x18, R12 ;  /* 0x000000181504a810 */ /* 0x000fc60007e7e00c */
[----:B------:R1:W-:Y:S01]  /*c290*/  @!P4 STG.E.U8 desc[UR50][R10.64+0x19], R37 ;  /* 0x000019250a00c986 */ /* 0x0003e2000c101132 */
[----:B------:R-:W-:Y:S01]  /*c2a0*/  @!P2 IADD3.X R3, RZ, UR44, R13, P3, P6 ;  /* 0x0000002cff03ac10 */ /* 0x000fe20009fec40d */
[----:B------:R-:W-:Y:S01]  /*c2b0*/  @!P0 IMAD R39, R39, R18, RZ ;  /* 0x0000001227278224 */ /* 0x000fe200078e02ff */
[----:B--2---:R-:W-:-:S04]  /*c2c0*/  @!P0 IADD3 R6, P3, P6, R5, 0x19, R12 ;  /* 0x0000001905068810 */ /* 0x004fc80007e7e00c */
        /* <DEDUP_REMOVED lines=10> */
[----:B0-----:R-:W-:Y:S01]  /*c370*/  @!P3 IADD3 R8, P4, R12, UR47, RZ ;  /* 0x0000002f0c08bc10 */ /* 0x001fe2000ff9e0ff */
[----:B------:R0:W-:Y:S01]  /*c380*/  @!P0 STG.E.U8 desc[UR50][R6.64], R39 ;  /* 0x0000002706008986 */ /* 0x0001e2000c101132 */
[----:B------:R-:W-:Y:S01]  /*c390*/  ISETP.LT.OR P0, PT, R0, 0x22, !P5 ;  /* 0x000000220000780c */ /* 0x000fe20006f01670 */
[-C--:B------:R-:W-:Y:S01]  /*c3a0*/  @!P3 IMAD R15, R40, R18.reuse, RZ ;  /* 0x00000012280fb224 */ /* 0x080fe200078e02ff */
[----:B------:R-:W-:Y:S02]  /*c3b0*/  @!P3 IADD3.X R9, R13, UR46, RZ, P4, !PT ;  /* 0x0000002e0d09bc10 */ /* 0x000fe4000a7fe4ff */
[----:B-1----:R-:W-:Y:S01]  /*c3c0*/  @!P6 IADD3 R10, P4, R12, UR47, RZ ;  /* 0x0000002f0c0aec10 */ /* 0x002fe2000ff9e0ff */
[----:B------:R-:W-:Y:S02]  /*c3d0*/  @!P6 IMAD R41, R41, R18, RZ ;  /* 0x000000122929e224 */ /* 0x000fe400078e02ff */
[----:B------:R1:W-:Y:S01]  /*c3e0*/  @!P3 STG.E.U8 desc[UR50][R8.64+0x20], R15 ;  /* 0x0000200f0800b986 */ /* 0x0003e2000c101132 */
[----:B------:R-:W-:Y:S01]  /*c3f0*/  @!P6 IADD3.X R11, R13, UR46, RZ, P4, !PT ;  /* 0x0000002e0d0bec10 */ /* 0x000fe2000a7fe4ff */
[----:B--2---:R-:W-:Y:S01]  /*c400*/  IMAD.U32 R5, RZ, RZ, UR45 ;  /* 0x0000002dff057e24 */ /* 0x004fe2000f8e00ff */
[----:B------:R-:W-:-:S03]  /*c410*/  @!P2 IADD3 R4, P3, P4, R21, 0x20, R12 ;  /* 0x000000201504a810 */ /* 0x000fc60007c7e00c */
[----:B------:R2:W-:Y:S01]  /*c420*/  @!P6 STG.E.U8 desc[UR50][R10.64+0x21], R41 ;  /* 0x000021290a00e986 */ /* 0x0005e2000c101132 */
[----:B------:R-:W-:Y:S01]  /*c430*/  @!P2 IADD3.X R3, RZ, UR44, R13, P3, P4 ;  /* 0x0000002cff03ac10 */ /* 0x000fe20009fe840d */
[----:B------:R-:W-:Y:S01]  /*c440*/  @!P0 IMAD R43, R43, R18, RZ ;  /* 0x000000122b2b8224 */ /* 0x000fe200078e02ff */
[----:B0-----:R-:W-:-:S04]  /*c450*/  @!P0 IADD3 R6, P3, P4, R5, 0x21, R12 ;  /* 0x0000002105068810 */ /* 0x001fc80007c7e00c */
        /* <DEDUP_REMOVED lines=10> */
[----:B-1----:R-:W-:Y:S01]  /*c500*/  @!P3 IADD3 R8, P6, R12, UR47, RZ ;  /* 0x0000002f0c08bc10 */ /* 0x002fe2000ffde0ff */
[----:B------:R1:W-:Y:S01]  /*c510*/  @!P0 STG.E.U8 desc[UR50][R6.64], R43 ;  /* 0x0000002b06008986 */ /* 0x0003e2000c101132 */
[----:B------:R-:W-:Y:S01]  /*c520*/  ISETP.LT.OR P0, PT, R0, 0x2a, !P5 ;  /* 0x0000002a0000780c */ /* 0x000fe20006f01670 */
[-C--:B------:R-:W-:Y:S01]  /*c530*/  @!P3 IMAD R15, R44, R18.reuse, RZ ;  /* 0x000000122c0fb224 */ /* 0x080fe200078e02ff */
[----:B------:R-:W-:Y:S02]  /*c540*/  @!P3 IADD3.X R9, R13, UR46, RZ, P6, !PT ;  /* 0x0000002e0d09bc10 */ /* 0x000fe4000b7fe4ff */
[----:B--2---:R-:W-:Y:S01]  /*c550*/  @!P4 IADD3 R10, P6, R12, UR47, RZ ;  /* 0x0000002f0c0acc10 */ /* 0x004fe2000ffde0ff */
[----:B------:R-:W-:Y:S02]  /*c560*/  @!P4 IMAD R45, R45, R18, RZ ;  /* 0x000000122d2dc224 */ /* 0x000fe400078e02ff */
        /* <DEDUP_REMOVED lines=230> */
[--C-:B------:R-:W-:Y:S01]  /*d3d0*/  @!P2 IADD3.X R3, RZ, UR44, R13.reuse, P3, P4 ;  /* 0x0000002cff03ac10 */ /* 0x100fe20009fe840d */
[-C--:B------:R-:W-:Y:S01]  /*d3e0*/  @!P0 IMAD R83, R83, R18.reuse, RZ ;  /* 0x0000001253538224 */ /* 0x080fe200078e02ff */
[----:B-1----:R-:W-:Y:S02]  /*d3f0*/  @!P0 IADD3 R6, P3, P4, R5, 0x71, R12 ;  /* 0x0000007105068810 */ /* 0x002fe40007c7e00c */
[----:B------:R-:W-:Y:S01]  /*d400*/  @!P2 IADD3 R4, P6, R4, UR47, RZ ;  /* 0x0000002f0404ac10 */ /* 0x000fe2000ffde0ff */
[----:B--2---:R-:W-:Y:S01]  /*d410*/  IMAD.U32 R9, RZ, RZ, UR45 ;  /* 0x0000002dff097e24 */ /* 0x004fe2000f8e00ff */
[----:B------:R-:W-:Y:S02]  /*d420*/  @!P0 IADD3.X R7, RZ, UR44, R13, P3, P4 ;  /* 0x0000002cff078c10 */ /* 0x000fe40009fe840d */
[----:B------:R-:W-:Y:S02]  /*d430*/  ISETP.LT.OR P3, PT, R0, 0x79, !P5 ;  /* 0x000000790000780c */ /* 0x000fe40006f61670 */
[----:B------:R-:W-:Y:S01]  /*d440*/  @!P2 IADD3.X R5, R3, UR46, RZ, P6, !PT ;  /* 0x0000002e0305ac10 */ /* 0x000fe2000b7fe4ff */
[----:B------:R-:W-:Y:S01]  /*d450*/  @!P2 IMAD R3, R82, R18, RZ ;  /* 0x000000125203a224 */ /* 0x000fe200078e02ff */
[----:B------:R-:W-:Y:S01]  /*d460*/  @!P0 IADD3 R6, P6, R6, UR47, RZ ;  /* 0x0000002f06068c10 */ /* 0x000fe2000ffde0ff */
[----:B0-----:R-:W-:Y:S01]  /*d470*/  IMAD.U32 R11, RZ, RZ, UR45 ;  /* 0x0000002dff0b7e24 */ /* 0x001fe2000f8e00ff */
[----:B------:R-:W-:-:S02]  /*d480*/  ISETP.LT.OR P4, PT, R0, 0x79, !P1 ;  /* 0x000000790000780c */ /* 0x000fc40004f81670 */
[C---:B------:R-:W-:Y:S01]  /*d490*/  ISETP.LT.OR P5, PT, R0.reuse, 0x7a, !P5 ;  /* 0x0000007a0000780c */ /* 0x040fe20006fa1670 */
[----:B------:R0:W-:Y:S01]  /*d4a0*/  @!P2 STG.E.U8 desc[UR50][R4.64], R3 ;  /* 0x000000030400a986 */ /* 0x0001e2000c101132 */
[----:B------:R-:W-:Y:S02]  /*d4b0*/  @!P0 IADD3.X R7, R7, UR46, RZ, P6, !PT ;  /* 0x0000002e07078c10 */ /* 0x000fe4000b7fe4ff */
[----:B------:R-:W-:Y:S01]  /*d4c0*/  ISETP.LT.OR P1, PT, R0, 0x7a, !P1 ;  /* 0x0000007a0000780c */ /* 0x000fe20004f21670 */
[----:B------:R-:W-:Y:S02]  /*d4d0*/  @!P3 IMAD R21, R86, R18, RZ ;  /* 0x000000125615b224 */ /* 0x000fe400078e02ff */
[----:B------:R1:W-:Y:S01]  /*d4e0*/  @!P0 STG.E.U8 desc[UR50][R6.64], R83 ;  /* 0x0000005306008986 */ /* 0x0003e2000c101132 */
[----:B------:R-:W-:-:S03]  /*d4f0*/  @!P3 IADD3 R0, P0, P2, R9, 0x78, R12 ;  /* 0x000000780900b810 */ /* 0x000fc60007a1e00c */
[----:B------:R-:W-:Y:S01]  /*d500*/  @!P4 IADD3 R8, P6, R12, UR47, RZ ;  /* 0x0000002f0c08cc10 */ /* 0x000fe2000ffde0ff */
[-C--:B------:R-:W-:Y:S01]  /*d510*/  @!P4 IMAD R15, R84, R18.reuse, RZ ;  /* 0x00000012540fc224 */ /* 0x080fe200078e02ff */
[--C-:B------:R-:W-:Y:S01]  /*d520*/  @!P3 IADD3.X R14, RZ, UR44, R13.reuse, P0, P2 ;  /* 0x0000002cff0ebc10 */ /* 0x100fe200087e440d */
[-C--:B------:R-:W-:Y:S01]  /*d530*/  @!P5 IMAD R87, R87, R18.reuse, RZ ;  /* 0x000000125757d224 */ /* 0x080fe200078e02ff */
[----:B------:R-:W-:Y:S02]  /*d540*/  @!P5 IADD3 R11, P0, P2, R11, 0x79, R12 ;  /* 0x000000790b0bd810 */ /* 0x000fe40007a1e00c */
[----:B------:R-:W-:Y:S01]  /*d550*/  @!P4 IADD3.X R9, R13, UR46, RZ, P6, !PT ;  /* 0x0000002e0d09cc10 */ /* 0x000fe2000b7fe4ff */
[----:B------:R-:W-:Y:S01]  /*d560*/  @!P1 IMAD R85, R85, R18, RZ ;  /* 0x0000001255559224 */ /* 0x000fe200078e02ff */
[----:B------:R-:W-:Y:S02]  /*d570*/  @!P1 IADD3 R10, P6, R12, UR47, RZ ;  /* 0x0000002f0c0a9c10 */ /* 0x000fe4000ffde0ff */
[----:B0-----:R-:W-:Y:S01]  /*d580*/  @!P5 IADD3.X R3, RZ, UR44, R13, P0, P2 ;  /* 0x0000002cff03dc10 */ /* 0x001fe200087e440d */
[----:B------:R0:W-:Y:S01]  /*d590*/  @!P4 STG.E.U8 desc[UR50][R8.64+0x78], R15 ;  /* 0x0000780f0800c986 */ /* 0x0001e2000c101132 */
[----:B------:R-:W-:-:S02]  /*d5a0*/  @!P3 IADD3 R4, P0, R0, UR47, RZ ;  /* 0x0000002f0004bc10 */ /* 0x000fc4000ff1e0ff */
[----:B-1----:R-:W-:Y:S02]  /*d5b0*/  @!P5 IADD3 R6, P2, R11, UR47, RZ ;  /* 0x0000002f0b06dc10 */ /* 0x002fe4000ff5e0ff */
[----:B------:R-:W-:Y:S02]  /*d5c0*/  @!P1 IADD3.X R11, R13, UR46, RZ, P6, !PT ;  /* 0x0000002e0d0b9c10 */ /* 0x000fe4000b7fe4ff */
[----:B------:R-:W-:Y:S02]  /*d5d0*/  @!P3 IADD3.X R5, R14, UR46, RZ, P0, !PT ;  /* 0x0000002e0e05bc10 */ /* 0x000fe400087fe4ff */
[----:B------:R-:W-:Y:S01]  /*d5e0*/  @!P5 IADD3.X R7, R3, UR46, RZ, P2, !PT ;  /* 0x0000002e0307dc10 */ /* 0x000fe200097fe4ff */
[----:B------:R0:W-:Y:S04]  /*d5f0*/  @!P1 STG.E.U8 desc[UR50][R10.64+0x79], R85 ;  /* 0x000079550a009986 */ /* 0x0001e8000c101132 */
[----:B------:R0:W-:Y:S04]  /*d600*/  @!P3 STG.E.U8 desc[UR50][R4.64], R21 ;  /* 0x000000150400b986 */ /* 0x0001e8000c101132 */
[----:B------:R0:W-:Y:S02]  /*d610*/  @!P5 STG.E.U8 desc[UR50][R6.64], R87 ;  /* 0x000000570600d986 */ /* 0x0001e4000c101132 */
.L_x_165:
[----:B------:R-:W-:Y:S05]  /*d620*/  BSYNC B0 ;  /* 0x0000000000007941 */ /* 0x000fea0003800000 */
.L_x_29:
[----:B------:R-:W-:Y:S01]  /*d630*/  ULDC UR4, c[0x0][0xc] ;  /* 0x0000030000047ab9 */ /* 0x000fe20000000800 */
[----:B------:R-:W-:Y:S01]  /*d640*/  ULDC UR5, c[0x0][0x10] ;  /* 0x0000040000057ab9 */ /* 0x000fe20000000800 */
[----:B------:R-:W2:Y:S01]  /*d650*/  LDC R3, c[0x0][0x14] ;  /* 0x00000500ff037b82 */ /* 0x000ea20000000800 */
[----:B------:R-:W-:Y:S01]  /*d660*/  UIMAD.WIDE.U32 UR4, UR4, UR5, URZ ;  /* 0x00000005040472a5 */ /* 0x000fe2000f8e003f */
[----:B------:R-:W-:Y:S01]  /*d670*/  PRMT R0, RZ, 0x7610, R0 ;  /* 0x00007610ff007816 */ /* 0x000fe20000000000 */
[----:B------:R-:W-:Y:S01]  /*d680*/  UMOV UR40, 0xffffffff ;  /* 0xffffffff00287882 */ /* 0x000fe20000000000 */
[----:B------:R-:W-:-:S03]  /*d690*/  UMOV UR41, 0xffffffff ;  /* 0xffffffff00297882 */ /* 0x000fc60000000000 */
[----:B--2---:R-:W-:-:S04]  /*d6a0*/  IMAD.WIDE.U32 R16, R3, UR4, R16 ;  /* 0x0000000403107c25 */ /* 0x004fc8000f8e0010 */
[----:B------:R-:W-:Y:S01]  /*d6b0*/  IMAD R3, R3, UR5, RZ ;  /* 0x0000000503037c24 */ /* 0x000fe2000f8e02ff */
[----:B------:R-:W-:Y:S02]  /*d6c0*/  ULDC.64 UR4, c[0x0][0x650] ;  /* 0x0001940000047ab9 */ /* 0x000fe40000000a00 */
[----:B------:R-:W-:Y:S01]  /*d6d0*/  ISETP.GE.U32.AND P0, PT, R16, UR4, PT ;  /* 0x0000000410007c0c */ /* 0x000fe2000bf06070 */
[----:B------:R-:W-:-:S05]  /*d6e0*/  IMAD.IADD R17, R17, 0x1, R3 ;  /* 0x0000000111117824 */ /* 0x000fca00078e0203 */
[----:B------:R-:W-:-:S13]  /*d6f0*/  ISETP.GE.U32.AND.EX P0, PT, R17, UR5, PT, P0 ;  /* 0x0000000511007c0c */ /* 0x000fda000bf06100 */
[----:B------:R-:W-:Y:S05]  /*d700*/  @P0 BRA `(.L_x_166) ;  /* 0x0000000400800947 */ /* 0x000fea0003800000 */
[----:B------:R-:W2:Y:S01]  /*d710*/  S2UR UR6, SR_CTAID.X ;  /* 0x00000000000679c3 */ /* 0x000ea20000002500 */
[----:B------:R-:W-:Y:S01]  /*d720*/  ULDC.64 UR4, c[0x0][0x628] ;  /* 0x00018a0000047ab9 */ /* 0x000fe20000000a00 */
[----:B------:R-:W-:Y:S01]  /*d730*/  ULDC UR7, c[0x0][0x150] ;  /* 0x0000540000077ab9 */ /* 0x000fe20000000800 */
[----:B------:R-:W-:Y:S01]  /*d740*/  ISETP.NE.U32.AND P0, PT, RZ, UR4, PT ;  /* 0x00000004ff007c0c */ /* 0x000fe2000bf05070 */
[----:B------:R-:W-:Y:S01]  /*d750*/  ULDC UR15, c[0x0][0x630] ;  /* 0x00018c00000f7ab9 */ /* 0x000fe20000000800 */
[C---:B------:R-:W-:Y:S01]  /*d760*/  R2UR UR16, R16.reuse ;  /* 0x00000000101072ca */ /* 0x040fe200000e0000 */
[----:B------:R-:W-:Y:S01]  /*d770*/  ULDC UR19, c[0x0][0x154] ;  /* 0x0000550000137ab9 */ /* 0x000fe20000000800 */
[----:B------:R-:W-:Y:S01]  /*d780*/  ISETP.NE.AND.EX P0, PT, RZ, UR5, PT, P0 ;  /* 0x00000005ff007c0c */ /* 0x000fe2000bf05300 */
[----:B------:R-:W3:Y:S01]  /*d790*/  S2UR UR18, SR_CTAID.Y ;  /* 0x00000000001279c3 */ /* 0x000ee20000002600 */
[----:B------:R-:W-:Y:S02]  /*d7a0*/  R2UR UR17, R17 ;  /* 0x00000000111172ca */ /* 0x000fe400000e0000 */
[----:B------:R-:W-:-:S02]  /*d7b0*/  R2UR UR12, R16 ;  /* 0x00000000100c72ca */ /* 0x000fc400000e0000 */
[----:B------:R-:W-:Y:S02]  /*d7c0*/  R2UR UR13, R17 ;  /* 0x00000000110d72ca */ /* 0x000fe400000e0000 */
[----:B--2---:R-:W-:-:S05]  /*d7d0*/  I2FP.F32.U32 R0, UR6 ;  /* 0x0000000600007c45 */ /* 0x004fca0008201000 */
[----:B------:R-:W-:-:S04]  /*d7e0*/  FMUL R0, R0, UR7 ;  /* 0x0000000700007c20 */ /* 0x000fc80008400000 */
[----:B------:R2:W0:Y:S01]  /*d7f0*/  F2I.U32.TRUNC.NTZ R3, R0 ;  /* 0x0000000000037305 */ /* 0x000422000020f000 */
[----:B---3--:R-:W-:Y:S05]  /*d800*/  @!P0 BRA `(.L_x_167) ;  /* 0x0000000000308947 */ /* 0x008fea0003800000 */
        /* <DEDUP_REMOVED lines=12> */
.L_x_167:
[----:B------:R-:W-:Y:S01]  /*d8d0*/  USHF.R.U64 UR41, UR12, UR15, UR13 ;  /* 0x0000000f0c297299 */ /* 0x000fe2000800120d */
[----:B--2---:R-:W-:Y:S01]  /*d8e0*/  I2FP.F32.U32 R0, UR18 ;  /* 0x0000001200007c45 */ /* 0x004fe20008201000 */
[----:B------:R-:W-:Y:S02]  /*d8f0*/  USHF.R.U32.HI UR4, URZ, UR15, UR13 ;  /* 0x0000000f3f047299 */ /* 0x000fe4000801160d */
[----:B------:R-:W-:Y:S02]  /*d900*/  UIADD3 UR10, UP0, URZ, -UR41, URZ ;  /* 0x800000293f0a7290 */ /* 0x000fe4000ff1e03f */
[----:B------:R-:W-:Y:S01]  /*d910*/  FMUL R0, R0, UR19 ;  /* 0x0000001300007c20 */ /* 0x000fe20008400000 */
[----:B------:R-:W-:Y:S01]  /*d920*/  ULDC.64 UR12, c[0x0][0x620] ;  /* 0x00018800000c7ab9 */ /* 0x000fe20000000a00 */
[----:B------:R-:W-:Y:S01]  /*d930*/  UIADD3.X UR4, URZ, ~UR4, URZ, UP0, !UPT ;  /* 0x800000043f047290 */ /* 0x000fe200087fe43f */
[----:B------:R-:W-:Y:S01]  /*d940*/  UMOV UR8, UR16 ;  /* 0x0000001000087c82 */ /* 0x000fe20008000000 */
[----:B------:R-:W-:-:S02]  /*d950*/  UMOV UR9, UR17 ;  /* 0x0000001100097c82 */ /* 0x000fc40008000000 */
[----:B------:R-:W2:Y:S01]  /*d960*/  F2I.U32.TRUNC.NTZ R0, R0 ;  /* 0x0000000000007305 */ /* 0x000ea2000020f000 */
[----:B------:R-:W-:Y:S02]  /*d970*/  UIMAD UR4, UR4, UR12, URZ ;  /* 0x0000000c040472a4 */ /* 0x000fe4000f8e023f */
[----:B------:R-:W-:Y:S01]  /*d980*/  UIMAD.WIDE.U32 UR8, UR10, UR12, UR8 ;  /* 0x0000000c0a0872a5 */ /* 0x000fe2000f8e0008 */
[----:B0-----:R-:W-:Y:S01]  /*d990*/  R2UR UR12, R3 ;  /* 0x00000000030c72ca */ /* 0x001fe200000e0000 */
[----:B------:R-:W-:Y:S01]  /*d9a0*/  UIMAD UR10, UR10, UR13, UR4 ;  /* 0x0000000d0a0a72a4 */ /* 0x000fe2000f8e0204 */
[----:B------:R-:W-:Y:S01]  /*d9b0*/  ULDC UR11, c[0x0][0x618] ;  /* 0x00018600000b7ab9 */ /* 0x000fe20000000800 */
[----:B------:R-:W-:Y:S02]  /*d9c0*/  ULDC UR21, c[0x0][0x658] ;  /* 0x0001960000157ab9 */ /* 0x000fe40000000800 */
[----:B------:R-:W-:Y:S01]  /*d9d0*/  UIADD3 UR10, UR9, UR10, URZ ;  /* 0x0000000a090a7290 */ /* 0x000fe2000fffe03f */
[----:B------:R-:W-:Y:S01]  /*d9e0*/  UMOV UR16, 0xffffffff ;  /* 0xffffffff00107882 */ /* 0x000fe20000000000 */
[----:B------:R-:W-:Y:S01]  /*d9f0*/  ULDC.64 UR4, c[0x0][0x640] ;  /* 0x0001900000047ab9 */ /* 0x000fe20000000a00 */
[----:B------:R-:W-:Y:S01]  /*da00*/  USHF.L.U32 UR17, UR16, UR21, URZ ;  /* 0x0000001510117299 */ /* 0x000fe2000800063f */
[----:B------:R-:W-:Y:S01]  /*da10*/  ISETP.NE.U32.AND P0, PT, RZ, UR4, PT ;  /* 0x00000004ff007c0c */ /* 0x000fe2000bf05070 */
[----:B------:R-:W-:Y:S01]  /*da20*/  USHF.R.U64 UR8, UR8, UR11, UR10 ;  /* 0x0000000b08087299 */ /* 0x000fe2000800120a */
[----:B--2---:R-:W-:Y:S01]  /*da30*/  R2UR UR14, R0 ;  /* 0x00000000000e72ca */ /* 0x004fe200000e0000 */
[----:B------:R-:W-:Y:S01]  /*da40*/  USHF.R.U32.HI UR10, URZ, UR11, UR10 ;  /* 0x0000000b3f0a7299 */ /* 0x000fe2000801160a */
[----:B------:R-:W-:Y:S01]  /*da50*/  ISETP.NE.AND.EX P0, PT, RZ, UR5, PT, P0 ;  /* 0x00000005ff007c0c */ /* 0x000fe2000bf05300 */
[----:B------:R-:W-:Y:S01]  /*da60*/  ULDC UR15, c[0x0][0x608] ;  /* 0x00018200000f7ab9 */ /* 0x000fe20000000800 */
[----:B------:R-:W-:-:S02]  /*da70*/  ULOP3.LUT UR22, URZ, UR17, URZ, 0x33, !UPT ;  /* 0x000000113f167292 */ /* 0x000fc4000f8e333f */
[----:B------:R-:W-:Y:S02]  /*da80*/  USHF.R.U64 UR17, UR8, UR15, UR10 ;  /* 0x0000000f08117299 */ /* 0x000fe4000800120a */
[----:B------:R-:W-:Y:S01]  /*da90*/  USHF.R.U32.HI UR10, URZ, UR15, UR10 ;  /* 0x0000000f3f0a7299 */ /* 0x000fe2000801160a */
[----:B------:R-:W-:Y:S01]  /*daa0*/  UMOV UR19, 0x1 ;  /* 0x0000000100137882 */ /* 0x000fe20000000000 */
[----:B------:R-:W-:Y:S02]  /*dab0*/  UIADD3 UR12, -UR12, URZ, URZ ;  /* 0x0000003f0c0c7290 */ /* 0x000fe4000fffe13f */
[----:B------:R-:W-:Y:S02]  /*dac0*/  USHF.L.U32 UR16, UR19, UR21, URZ ;  /* 0x0000001513107299 */ /* 0x000fe4000800063f */
[----:B------:R-:W-:Y:S01]  /*dad0*/  USHF.R.U64 UR19, UR17, UR21, UR10 ;  /* 0x0000001511137299 */ /* 0x000fe2000800120a */
[----:B------:R-:W-:Y:S01]  /*dae0*/  ULDC UR13, c[0x0][0x144] ;  /* 0x00005100000d7ab9 */ /* 0x000fe20000000800 */
[----:B------:R-:W-:Y:S01]  /*daf0*/  ULDC UR7, c[0x0][0x600] ;  /* 0x0001800000077ab9 */ /* 0x000fe20000000800 */
[----:B------:R-:W-:-:S02]  /*db00*/  UIADD3 UR20, -UR14, URZ, URZ ;  /* 0x0000003f0e147290 */ /* 0x000fc4000fffe13f */
[----:B------:R-:W-:Y:S02]  /*db10*/  USHF.R.U32.HI UR15, URZ, UR21, UR10 ;  /* 0x000000153f0f7299 */ /* 0x000fe4000801160a */
[----:B------:R-:W-:Y:S02]  /*db20*/  UIADD3 UR9, UR7, -0x1, URZ ;  /* 0xffffffff07097890 */ /* 0x000fe4000fffe03f */
        /* <DEDUP_REMOVED lines=16> */
.L_x_168:
[----:B------:R-:W-:Y:S01]  /*dc30*/  UISETP.NE.AND UP0, UPT, UR39, URZ, UPT ;  /* 0x0000003f2700728c */ /* 0x000fe2000bf05270 */
[----:B------:R-:W-:Y:S01]  /*dc40*/  IMAD.MOV.U32 R0, RZ, RZ, 0x1 ;  /* 0x00000001ff007424 */ /* 0x000fe200078e00ff */
[----:B------:R-:W-:Y:S02]  /*dc50*/  USHF.R.U64 UR4, UR14, UR21, UR15 ;  /* 0x000000150e047299 */ /* 0x000fe4000800120f */
[----:B------:R-:W-:Y:S02]  /*dc60*/  ULOP3.LUT UR17, UR17, UR22, URZ, 0xc0, !UPT ;  /* 0x0000001611117292 */ /* 0x000fe4000f8ec03f */
[----:B------:R-:W-:Y:S02]  /*dc70*/  UIADD3 UR5, -UR4, URZ, URZ ;  /* 0x0000003f04057290 */ /* 0x000fe4000fffe13f */
[----:B------:R-:W-:Y:S02]  /*dc80*/  UIMAD UR16, UR16, UR4, UR17 ;  /* 0x00000004101072a4 */ /* 0x000fe4000f8e0211 */
[----:B------:R-:W-:-:S02]  /*dc90*/  ULOP3.LUT UR9, UR8, UR9, URZ, 0xc0, !UPT ;  /* 0x0000000908097292 */ /* 0x000fc4000f8ec03f */
[----:B------:R-:W-:Y:S02]  /*dca0*/  @UP0 UIMAD UR49, UR24, UR20, UR18 ;  /* 0x00000014183102a4 */ /* 0x000fe4000f8e0212 */
[----:B------:R-:W-:-:S03]  /*dcb0*/  UIMAD UR4, UR5, UR23, UR19 ;  /* 0x00000017050472a4 */ /* 0x000fc6000f8e0213 */
[----:B------:R-:W-:Y:S01]  /*dcc0*/  ULDC UR5, c[0x0][0x610] ;  /* 0x0001840000057ab9 */ /* 0x000fe20000000800 */
[----:B------:R-:W-:Y:S02]  /*dcd0*/  UIMAD UR4, UR4, UR7, UR9 ;  /* 0x00000007040472a4 */ /* 0x000fe4000f8e0209 */
[----:B------:R-:W-:-:S04]  /*dce0*/  UIMAD UR49, UR16, UR5, UR49 ;  /* 0x00000005103172a4 */ /* 0x000fc8000f8e0231 */
[----:B------:R-:W-:Y:S02]  /*dcf0*/  USEL UR40, UR4, UR49, !UP0 ;  /* 0x0000003104287287 */ /* 0x000fe4000c000000 */
[----:B------:R-:W-:-:S12]  /*dd00*/  USEL UR49, UR49, UR4, !UP0 ;  /* 0x0000000431317287 */ /* 0x000fd8000c000000 */
.L_x_166:
[----:B------:R-:W-:-:S13]  /*dd10*/  LOP3.LUT P0, RZ, R0, 0xff, RZ, 0xc0, !PT ;  /* 0x000000ff00ff7812 */ /* 0x000fda000780c0ff */
[----:B------:R-:W-:Y:S05]  /*dd20*/  @P0 BRA `(.L_x_169) ;  /* 0xffffff3400600947 */ /* 0x000fea000383ffff */
[----:B------:R-:W-:Y:S05]  /*dd30*/  EXIT ;  /* 0x000000000000794d */ /* 0x000fea0003800000 */
.L_x_4:
[----:B------:R-:W-:Y:S01]  /*dd40*/  ULDC.64 UR8, c[0x0][0x650] ;  /* 0x0001940000087ab9 */ /* 0x000fe20000000a00 */
[----:B------:R-:W-:Y:S01]  /*dd50*/  PRMT R0, RZ, 0x7610, R0 ;  /* 0x00007610ff007816 */ /* 0x000fe20000000000 */
[----:B------:R-:W-:Y:S01]  /*dd60*/  IMAD.MOV.U32 R3, RZ, RZ, -0x1 ;  /* 0xffffffffff037424 */ /* 0x000fe200078e00ff */
[----:B------:R-:W-:Y:S01]  /*dd70*/  ISETP.GE.U32.AND P0, PT, R16, UR8, PT ;  /* 0x0000000810007c0c */ /* 0x000fe2000bf06070 */
[----:B------:R-:W-:Y:S02]  /*dd80*/  IMAD.MOV.U32 R4, RZ, RZ, -0x1 ;  /* 0xffffffffff047424 */ /* 0x000fe400078e00ff */
[----:B------:R-:W-:Y:S01]  /*dd90*/  IMAD.MOV.U32 R11, RZ, RZ, -0x1 ;  /* 0xffffffffff0b7424 */ /* 0x000fe200078e00ff */
[----:B------:R-:W-:-:S13]  /*dda0*/  ISETP.GE.U32.AND.EX P0, PT, R17, UR9, PT, P0 ;  /* 0x0000000911007c0c */ /* 0x000fda000bf06100 */
[----:B------:R-:W-:Y:S05]  /*ddb0*/  @P0 BRA `(.L_x_170) ;  /* 0x00000004008c0947 */ /* 0x000fea0003800000 */
[----:B------:R-:W-:Y:S01]  /*ddc0*/  I2FP.F32.U32 R0, UR4 ;  /* 0x0000000400007c45 */ /* 0x000fe20008201000 */
[----:B0-----:R-:W-:Y:S01]  /*ddd0*/  ULDC.64 UR16, c[0x0][0x628] ;  /* 0x00018a0000107ab9 */ /* 0x001fe20000000a00 */
        /* <DEDUP_REMOVED lines=24> */
.L_x_171:
        /* <DEDUP_REMOVED lines=24> */
[----:B------:R-:W-:Y:S01]  /*e0e0*/  UMOV UR19, 0x1 ;  /* 0x0000000100137882 */ /* 0x000fe20000000000 */
[----:B------:R-:W-:Y:S01]  /*e0f0*/  ULDC UR20, c[0x0][0x608] ;  /* 0x0001820000147ab9 */ /* 0x000fe20000000800 */
[----:B------:R-:W-:Y:S01]  /*e100*/  USHF.L.U32 UR26, UR19, UR23, URZ ;  /* 0x00000017131a7299 */ /* 0x000fe2000800063f */
[----:B------:R-:W-:Y:S01]  /*e110*/  ISETP.NE.AND.EX P0, PT, RZ, UR9, PT, P0 ;  /* 0x00000009ff007c0c */ /* 0x000fe2000bf05300 */
[----:B------:R-:W-:Y:S02]  /*e120*/  USHF.R.U64 UR19, UR18, UR20, UR11 ;  /* 0x0000001412137299 */ /* 0x000fe4000800120b */
[----:B------:R-:W-:Y:S02]  /*e130*/  USHF.R.U32.HI UR11, URZ, UR20, UR11 ;  /* 0x000000143f0b7299 */ /* 0x000fe4000801160b */
[----:B------:R-:W-:-:S02]  /*e140*/  UIADD3 UR15, -UR15, URZ, URZ ;  /* 0x0000003f0f0f7290 */ /* 0x000fc4000fffe13f */
[----:B------:R-:W-:Y:S01]  /*e150*/  USHF.R.U64 UR20, UR19, UR23, UR11 ;  /* 0x0000001713147299 */ /* 0x000fe2000800120b */
[----:B------:R-:W-:Y:S01]  /*e160*/  ULDC UR16, c[0x0][0x144] ;  /* 0x0000510000107ab9 */ /* 0x000fe20000000800 */
[----:B------:R-:W-:Y:S01]  /*e170*/  ULDC UR6, c[0x0][0x600] ;  /* 0x0001800000067ab9 */ /* 0x000fe20000000800 */
[----:B------:R-:W-:Y:S02]  /*e180*/  USHF.R.U32.HI UR11, URZ, UR23, UR11 ;  /* 0x000000173f0b7299 */ /* 0x000fe4000801160b */
[----:B------:R-:W-:Y:S02]  /*e190*/  UIMAD UR23, UR16, UR15, UR4 ;  /* 0x0000000f101772a4 */ /* 0x000fe4000f8e0204 */
[----:B------:R-:W-:Y:S02]  /*e1a0*/  UIADD3 UR22, UR6, -0x1, URZ ;  /* 0xffffffff06167890 */ /* 0x000fe4000fffe03f */
[----:B------:R-:W-:Y:S02]  /*e1b0*/  ULOP3.LUT UR27, URZ, UR13, URZ, 0x33, !UPT ;  /* 0x0000000d3f1b7292 */ /* 0x000fe4000f8e333f */
[----:B------:R-:W-:Y:S01]  /*e1c0*/  UIADD3 UR21, -UR17, URZ, URZ ;  /* 0x0000003f11157290 */ /* 0x000fe2000fffe13f */
        /* <DEDUP_REMOVED lines=17> */
.L_x_172:
[----:B------:R-:W-:Y:S01]  /*e2e0*/  UISETP.NE.AND UP0, UPT, UR39, URZ, UPT ;  /* 0x0000003f2700728c */ /* 0x000fe2000bf05270 */
[----:B------:R-:W-:Y:S01]  /*e2f0*/  IMAD.MOV.U32 R0, RZ, RZ, 0x1 ;  /* 0x00000001ff007424 */ /* 0x000fe200078e00ff */
[----:B------:R-:W-:Y:S01]  /*e300*/  USHF.R.U64 UR8, UR4, UR24, UR11 ;  /* 0x0000001804087299 */ /* 0x000fe2000800120b */
[----:B------:R-:W-:Y:S01]  /*e310*/  IMAD.U32 R11, RZ, RZ, UR5 ;  /* 0x00000005ff0b7e24 */ /* 0x000fe2000f8e00ff */
[----:B------:R-:W-:Y:S02]  /*e320*/  ULOP3.LUT UR4, UR19, UR27, URZ, 0xc0, !UPT ;  /* 0x0000001b13047292 */ /* 0x000fe4000f8ec03f */
[----:B------:R-:W-:Y:S02]  /*e330*/  ULOP3.LUT UR18, UR18, UR22, URZ, 0xc0, !UPT ;  /* 0x0000001612127292 */ /* 0x000fe4000f8ec03f */
[----:B------:R-:W-:-:S03]  /*e340*/  UIMAD UR4, UR26, UR8, UR4 ;  /* 0x000000081a0472a4 */ /* 0x000fc6000f8e0204 */
[----:B------:R-:W-:Y:S02]  /*e350*/  @UP0 UIMAD UR23, UR28, UR21, UR7 ;  /* 0x000000151c1702a4 */ /* 0x000fe4000f8e0207 */
[----:B------:R-:W-:-:S03]  /*e360*/  UIADD3 UR7, -UR8, URZ, URZ ;  /* 0x0000003f08077290 */ /* 0x000fc6000fffe13f */
[----:B------:R-:W-:Y:S01]  /*e370*/  ULDC UR8, c[0x0][0x610] ;  /* 0x0001840000087ab9 */ /* 0x000fe20000000800 */
[----:B------:R-:W-:Y:S02]  /*e380*/  UIMAD UR7, UR7, UR25, UR20 ;  /* 0x00000019070772a4 */ /* 0x000fe4000f8e0214 */
[----:B------:R-:W-:Y:S02]  /*e390*/  UIMAD UR4, UR4, UR8, UR23 ;  /* 0x00000008040472a4 */ /* 0x000fe4000f8e0217 */
[----:B------:R-:W-:-:S04]  /*e3a0*/  UIMAD UR7, UR7, UR6, UR18 ;  /* 0x00000006070772a4 */ /* 0x000fc8000f8e0212 */
[----:B------:R-:W-:Y:S02]  /*e3b0*/  USEL UR6, UR7, UR4, !UP0 ;  /* 0x0000000407067287 */ /* 0x000fe4000c000000 */
[----:B------:R-:W-:-:S04]  /*e3c0*/  USEL UR4, UR4, UR7, !UP0 ;  /* 0x0000000704047287 */ /* 0x000fc8000c000000 */
[----:B------:R-:W-:Y:S02]  /*e3d0*/  IMAD.U32 R4, RZ, RZ, UR6 ;  /* 0x00000006ff047e24 */ /* 0x000fe4000f8e00ff */
[----:B------:R-:W-:-:S07]  /*e3e0*/  IMAD.U32 R3, RZ, RZ, UR4 ;  /* 0x00000004ff037e24 */ /* 0x000fce000f8e00ff */
.L_x_170:
[----:B------:R-:W-:-:S08]  /*e3f0*/  NOP ;  /* 0x0000000000007918 */ /* 0x000fd00000000000 */
[----:B------:R-:W1:-:S00]  /*e400*/  USETMAXREG.DEALLOC.CTAPOOL 0x28 ;  /* 0x00000028000079c8 */ /* 0x000e4000080e0500 */
[----:B------:R-:W-:-:S13]  /*e410*/  ISETP.NE.AND P0, PT, RZ, UR10, PT ;  /* 0x0000000aff007c0c */ /* 0x000fda000bf05270 */
[----:B0-----:R-:W-:Y:S05]  /*e420*/  @P0 EXIT ;  /* 0x000000000000094d */ /* 0x001fea0003800000 */
[----:B-1----:R-:W-:Y:S01]  /*e430*/  LOP3.LUT P0, RZ, R0, 0xff, RZ, 0xc0, !PT ;  /* 0x000000ff00ff7812 */ /* 0x002fe2000780c0ff */
[----:B------:R-:W-:Y:S02]  /*e440*/  IMAD.MOV.U32 R0, RZ, RZ, 0x1 ;  /* 0x00000001ff007424 */ /* 0x000fe400078e00ff */
[----:B------:R-:W-:-:S10]  /*e450*/  IMAD.MOV.U32 R8, RZ, RZ, RZ ;  /* 0x000000ffff087224 */ /* 0x000fd400078e00ff */
[----:B------:R-:W-:Y:S05]  /*e460*/  @!P0 BRA `(.L_x_173) ;  /* 0x0000000c004c8947 */ /* 0x000fea0003800000 */
[----:B------:R-:W-:Y:S01]  /*e470*/  ULDC UR4, c[0x0][0x28c] ;  /* 0x0000a30000047ab9 */ /* 0x000fe20000000800 */
[----:B------:R-:W-:Y:S01]  /*e480*/  ULDC UR6, c[0x0][0x658] ;  /* 0x0001960000067ab9 */ /* 0x000fe20000000800 */
[----:B------:R-:W-:Y:S01]  /*e490*/  UIADD3 UR10, UR4, 0x1f, URZ ;  /* 0x0000001f040a7890 */ /* 0x000fe2000fffe03f */
[C---:B------:R-:W-:Y:S01]  /*e4a0*/  LOP3.LUT P2, RZ, R2.reuse, 0x7f, RZ, 0xc0, !PT ;  /* 0x0000007f02ff7812 */ /* 0x040fe2000784c0ff */
[----:B------:R-:W-:Y:S01]  /*e4b0*/  UMOV UR7, 0xffffffff ;  /* 0xffffffff00077882 */ /* 0x000fe20000000000 */
[----:B------:R-:W-:Y:S01]  /*e4c0*/  ULDC UR5, c[0x0][0x600] ;  /* 0x0001800000057ab9 */ /* 0x000fe20000000800 */
[----:B------:R-:W-:Y:S01]  /*e4d0*/  UMOV UR9, 0x1 ;  /* 0x0000000100097882 */ /* 0x000fe20000000000 */
[----:B------:R-:W-:Y:S01]  /*e4e0*/  USHF.L.U32 UR7, UR7, UR6, URZ ;  /* 0x0000000607077299 */ /* 0x000fe2000800063f */
[----:B------:R-:W-:Y:S01]  /*e4f0*/  LOP3.LUT P0, RZ, R2, 0x1f, RZ, 0xc0, !PT ;  /* 0x0000001f02ff7812 */ /* 0x000fe2000780c0ff */
[----:B------:R-:W-:Y:S01]  /*e500*/  UIADD3 UR4, UR5, -0x1, URZ ;  /* 0xffffffff05047890 */ /* 0x000fe2000fffe03f */
[----:B------:R-:W-:Y:S01]  /*e510*/  BSSY B0, `(.L_x_173) ;  /* 0x00000c8000007945 */ /* 0x000fe20003800000 */
[----:B------:R-:W-:Y:S01]  /*e520*/  USHF.R.S32.HI UR11, URZ, 0x1f, UR10 ;  /* 0x0000001f3f0b7899 */ /* 0x000fe2000801140a */
[----:B------:R-:W-:Y:S01]  /*e530*/  PLOP3.LUT P0, PT, P0, P2, PT, 0x8a, 0x0 ;  /* 0x000000000000781c */ /* 0x000fe20000705172 */
[----:B------:R-:W-:Y:S01]  /*e540*/  ULDC UR8, c[0x0][0xc] ;  /* 0x0000030000087ab9 */ /* 0x000fe20000000800 */
[----:B------:R-:W-:Y:S01]  /*e550*/  USHF.L.U32 UR5, UR9, UR6, URZ ;  /* 0x0000000609057299 */ /* 0x000fe2000800063f */
[----:B------:R-:W-:Y:S01]  /*e560*/  IMAD.MOV.U32 R9, RZ, RZ, 0x1 ;  /* 0x00000001ff097424 */ /* 0x000fe200078e00ff */
[----:B------:R-:W-:Y:S01]  /*e570*/  ULEA.HI UR11, UR11, UR10, URZ, 0x5 ;  /* 0x0000000a0b0b7291 */ /* 0x000fe2000f8f283f */
[----:B------:R-:W-:Y:S01]  /*e580*/  IMAD.MOV.U32 R0, RZ, RZ, 0x1 ;  /* 0x00000001ff007424 */ /* 0x000fe200078e00ff */
[----:B------:R-:W-:Y:S01]  /*e590*/  ULDC UR9, c[0x0][0x10] ;  /* 0x0000040000097ab9 */ /* 0x000fe20000000800 */
[----:B------:R-:W-:Y:S01]  /*e5a0*/  ULOP3.LUT UR6, URZ, UR7, URZ, 0x33, !UPT ;  /* 0x000000073f067292 */ /* 0x000fe2000f8e333f */
[----:B------:R-:W-:Y:S01]  /*e5b0*/  IMAD.MOV.U32 R8, RZ, RZ, RZ ;  /* 0x000000ffff087224 */ /* 0x000fe200078e00ff */
[----:B------:R-:W-:Y:S01]  /*e5c0*/  UIMAD.WIDE.U32 UR8, UR8, UR9, URZ ;  /* 0x00000009080872a5 */ /* 0x000fe2000f8e003f */
[----:B------:R-:W-:Y:S01]  /*e5d0*/  ULDC UR7, c[0x0][0x14] ;  /* 0x0000050000077ab9 */ /* 0x000fe20000000800 */
[----:B------:R-:W-:-:S02]  /*e5e0*/  USHF.R.S32.HI UR19, URZ, 0x5, UR11 ;  /* 0x000000053f137899 */ /* 0x000fc4000801140b */
[----:B------:R-:W-:Y:S02]  /*e5f0*/  UIMAD.WIDE.U32 UR22, UR8, UR7, URZ ;  /* 0x00000007081672a5 */ /* 0x000fe4000f8e003f */
[----:B------:R-:W-:Y:S02]  /*e600*/  UIMAD UR13, UR9, UR7, URZ ;  /* 0x00000007090d72a4 */ /* 0x000fe4000f8e023f */
[----:B------:R-:W-:Y:S02]  /*e610*/  ULOP3.LUT UR21, UR38, 0x2, URZ, 0xfc, !UPT ;  /* 0x0000000226157892 */ /* 0x000fe4000f8efc3f */
[----:B------:R-:W-:Y:S02]  /*e620*/  UIADD3 UR13, UR23, UR13, URZ ;  /* 0x0000000d170d7290 */ /* 0x000fe4000fffe03f */
[----:B------:R-:W-:Y:S01]  /*e630*/  UIADD3 UR26, UR19, 0x1, URZ ;  /* 0x00000001131a7890 */ /* 0x000fe2000fffe03f */
[----:B------:R-:W-:-:S11]  /*e640*/  ULDC.64 UR24, c[0x0][0x198] ;  /* 0x0000660000187ab9 */ /* 0x000fd60000000a00 */
.L_x_185:
[----:B------:R-:W-:-:S03]  /*e650*/  UMOV UR7, 0xffffffff ;  /* 0xffffffff00077882 */ /* 0x000fc60000000000 */
[----:B------:R-:W-:Y:S05]  /*e660*/  BRA.DIV UR7, `(.L_x_174) ;  /* 0x0000001607247947 */ /* 0x000fea000b800000 */
[----:B------:R-:W-:-:S13]  /*e670*/  ELECT P6, URZ, PT ;  /* 0x00000000003f782f */ /* 0x000fda00038c0000 */
.L_x_206:
[----:B------:R-:W0:Y:S01]  /*e680*/  LDC R2, c[0x0][0x28c] ;  /* 0x0000a300ff027b82 */ /* 0x000e220000000800 */
[----:B------:R-:W-:Y:S01]  /*e690*/  BSSY B1, `(.L_x_175) ;  /* 0x0000038000017945 */ /* 0x000fe20003800000 */
[----:B0-----:R-:W-:-:S13]  /*e6a0*/  ISETP.LT.OR P6, PT, R2, 0x1, !P6 ;  /* 0x000000010200780c */ /* 0x001fda00077c1670 */
[----:B------:R-:W-:Y:S05]  /*e6b0*/  @P6 BRA `(.L_x_176) ;  /* 0x0000000000d46947 */ /* 0x000fea0003800000 */
[----:B------:R-:W-:Y:S02]  /*e6c0*/  IMAD R7, R3, 0x180, RZ ;  /* 0x0000018003077824 */ /* 0x000fe400078e02ff */
[----:B------:R-:W-:Y:S02]  /*e6d0*/  IMAD.SHL.U32 R6, R4, 0x80, RZ ;  /* 0x0000008004067824 */ /* 0x000fe400078e00ff */
[----:B------:R-:W-:Y:S02]  /*e6e0*/  IMAD.MOV.U32 R12, RZ, RZ, RZ ;  /* 0x000000ffff0c7224 */ /* 0x000fe400078e00ff */
[----:B------:R-:W-:Y:S02]  /*e6f0*/  IMAD.U32 R14, RZ, RZ, UR26 ;  /* 0x0000001aff0e7e24 */ /* 0x000fe4000f8e00ff */
[----:B------:R-:W-:Y:S02]  /*e700*/  IMAD.MOV.U32 R2, RZ, RZ, R0 ;  /* 0x000000ffff027224 */ /* 0x000fe400078e0000 */
[----:B------:R-:W-:-:S07]  /*e710*/  IMAD.MOV.U32 R3, RZ, RZ, R8 ;  /* 0x000000ffff037224 */ /* 0x000fce00078e0008 */
.L_x_180:
[----:B------:R-:W0:Y:S01]  /*e720*/  S2R R5, SR_CgaCtaId ;  /* 0x0000000000057919 */ /* 0x000e220000008800 */
[----:B------:R-:W-:-:S04]  /*e730*/  MOV R4, 0x400 ;  /* 0x0000040000047802 */ /* 0x000fc80000000f00 */
[----:B0-----:R-:W-:Y:S02]  /*e740*/  LEA R10, R5, R4, 0x18 ;  /* 0x00000004050a7211 */ /* 0x001fe400078ec0ff */
[----:B------:R-:W-:Y:S01]  /*e750*/  SHF.L.U32 R4, R2, 0x1f, RZ ;  /* 0x0000001f02047819 */ /* 0x000fe200000006ff */
[----:B------:R-:W0:Y:S02]  /*e760*/  @!P2 LDC R5, c[0x0][0x500] ;  /* 0x00014000ff05ab82 */ /* 0x000e240000000800 */
[----:B------:R-:W-:-:S04]  /*e770*/  IMAD R13, R3, 0x8, R10 ;  /* 0x00000008030d7824 */ /* 0x000fc800078e020a */
[----:B------:R-:W1:Y:S02]  /*e780*/  SYNCS.PHASECHK.TRANS64.TRYWAIT P1, [R13+URZ+0x70], R4 ;  /* 0x000070040d0075a7 */ /* 0x000e64000802017f */
[----:B-1----:R-:W-:Y:S05]  /*e790*/  @!P1 BRA `(.L_x_177) ;  /* 0x0000001000f89947 */ /* 0x002fea0003800000 */
.L_x_207:
[----:B------:R-:W-:Y:S01]  /*e7a0*/  UPRMT UR7, UR21, 0x9910, URZ ;  /* 0x0000991015077896 */ /* 0x000fe2000800003f */
[----:B0-----:R0:W-:Y:S03]  /*e7b0*/  @!P2 SYNCS.ARRIVE.TRANS64 RZ, [R13+URZ], R5 ;  /* 0x000000050dffa9a7 */ /* 0x0011e6000800003f */
[----:B------:R-:W-:-:S06]  /*e7c0*/  UISETP.NE.AND UP0, UPT, UR7, 0x2, UPT ;  /* 0x000000020700788c */ /* 0x000fcc000bf05270 */
[----:B------:R-:W-:-:S13]  /*e7d0*/  PLOP3.LUT P1, PT, PT, PT, UP0, 0x80, 0x0 ;  /* 0x000000000000781c */ /* 0x000fda0003f2f008 */
[----:B0-----:R-:W-:Y:S05]  /*e7e0*/  @P1 BRA `(.L_x_178) ;  /* 0x0000000000041947 */ /* 0x001fea0003800000 */
[----:B------:R-:W-:Y:S01]  /*e7f0*/  BPT.TRAP 0x1 ;  /* 0x000000040000795c */ /* 0x000fe20000300000 */
.L_x_178:
[----:B------:R-:W-:Y:S05]  /*e800*/  @P0 BRA `(.L_x_179) ;  /* 0x0000000000040947 */ /* 0x000fea0003800000 */
[----:B------:R-:W-:Y:S01]  /*e810*/  BPT.TRAP 0x1 ;  /* 0x000000040000795c */ /* 0x000fe20000300000 */
.L_x_179:
[--C-:B-1----:R-:W-:Y:S01]  /*e820*/  IMAD R4, R3, 0x3000, R10.reuse ;  /* 0x0000300003047824 */ /* 0x102fe200078e020a */
[----:B------:R-:W-:Y:S01]  /*e830*/  R2UR UR9, R13 ;  /* 0x000000000d0972ca */ /* 0x000fe200000e0000 */
[----:B------:R-:W-:Y:S01]  /*e840*/  IMAD R10, R3, 0x1000, R10 ;  /* 0x00001000030a7824 */ /* 0x000fe200078e020a */
[----:B------:R-:W-:Y:S01]  /*e850*/  UIADD3 UR14, UP0, UR24, 0xf0, URZ ;  /* 0x000000f0180e7890 */ /* 0x000fe2000ff1e03f */
[----:B------:R-:W-:Y:S01]  /*e860*/  VIADD R14, R14, 0xffffffff ;  /* 0xffffffff0e0e7836 */ /* 0x000fe20000000000 */
[----:B------:R-:W-:Y:S01]  /*e870*/  R2UR UR7, R4 ;  /* 0x00000000040772ca */ /* 0x000fe200000e0000 */
[----:B------:R-:W-:Y:S01]  /*e880*/  UIADD3 UR28, UP1, UR24, 0x1f0, URZ ;  /* 0x000001f0181c7890 */ /* 0x000fe2000ff3e03f */
[----:B------:R-:W-:Y:S01]  /*e890*/  R2UR UR8, R10 ;  /* 0x000000000a0872ca */ /* 0x000fe200000e0000 */
[----:B------:R-:W-:Y:S01]  /*e8a0*/  UIADD3.X UR15, URZ, UR25, URZ, UP0, !UPT ;  /* 0x000000193f0f7290 */ /* 0x000fe200087fe43f */
[----:B------:R-:W-:Y:S01]  /*e8b0*/  R2UR UR11, R7 ;  /* 0x00000000070b72ca */ /* 0x000fe200000e0000 */
[----:B------:R-:W-:Y:S01]  /*e8c0*/  VIADD R3, R3, 0x1 ;  /* 0x0000000103037836 */ /* 0x000fe20000000000 */
[----:B------:R-:W-:Y:S01]  /*e8d0*/  R2UR UR10, R12 ;  /* 0x000000000c0a72ca */ /* 0x000fe200000e0000 */
[----:B------:R-:W-:Y:S01]  /*e8e0*/  UIADD3.X UR29, URZ, UR25, URZ, UP1, !UPT ;  /* 0x000000193f1d7290 */ /* 0x000fe20008ffe43f */
[----:B------:R-:W-:Y:S01]  /*e8f0*/  R2UR UR12, R11 ;  /* 0x000000000b0c72ca */ /* 0x000fe200000e0000 */
[----:B------:R-:W-:Y:S01]  /*e900*/  UMOV UR16, 0x0 ;  /* 0x0000000000107882 */ /* 0x000fe20000000000 */
[----:B------:R-:W-:Y:S01]  /*e910*/  R2UR UR20, R6 ;  /* 0x00000000061472ca */ /* 0x000fe200000e0000 */
[----:B------:R-:W-:Y:S01]  /*e920*/  UMOV UR17, 0x10000000 ;  /* 0x1000000000117882 */ /* 0x000fe20000000000 */
[----:B------:R-:W-:Y:S01]  /*e930*/  ISETP.GT.AND P3, PT, R14, 0x1, PT ;  /* 0x000000010e00780c */ /* 0x000fe20003f64270 */
[----:B------:R-:W-:Y:S01]  /*e940*/  UIADD3 UR7, UR7, 0x200, URZ ;  /* 0x0000020007077890 */ /* 0x000fe2000fffe03f */
[----:B------:R-:W-:Y:S01]  /*e950*/  ISETP.NE.AND P1, PT, R3, 0xe, PT ;  /* 0x0000000e0300780c */ /* 0x000fe20003f25270 */
[----:B------:R-:W-:Y:S01]  /*e960*/  UIADD3 UR18, UR8, 0x2a200, URZ ;  /* 0x0002a20008127890 */ /* 0x000fe2000fffe03f */
[----:B------:R-:W-:-:S02]  /*e970*/  VIADD R12, R12, 0x20 ;  /* 0x000000200c0c7836 */ /* 0x000fc40000000000 */
[----:B------:R-:W-:Y:S02]  /*e980*/  SEL R5, RZ, 0x1, P1 ;  /* 0x00000001ff057807 */ /* 0x000fe40000800000 */
[----:B------:R-:W-:Y:S01]  /*e990*/  UMOV UR8, UR7 ;  /* 0x0000000700087c82 */ /* 0x000fe20008000000 */
[----:B------:R-:W-:Y:S01]  /*e9a0*/  SEL R3, R3, RZ, P1 ;  /* 0x000000ff03037207 */ /* 0x000fe20000800000 */
[----:B------:R0:W-:Y:S01]  /*e9b0*/  UTMALDG.3D [UR8], [UR14], desc[UR16] ;  /* 0x000010080e0075b4 */ /* 0x0001e20008011000 */
[----:B------:R-:W-:Y:S01]  /*e9c0*/  LOP3.LUT R2, R2, R5, RZ, 0x3c, !PT ;  /* 0x0000000502027212 */ /* 0x000fe200078e3cff */
[----:B0-----:R-:W-:Y:S01]  /*e9d0*/  UMOV UR8, UR18 ;  /* 0x0000001200087c82 */ /* 0x001fe20008000000 */
[----:B------:R-:W-:Y:S02]  /*e9e0*/  UMOV UR11, UR20 ;  /* 0x00000014000b7c82 */ /* 0x000fe40008000000 */
[----:B------:R0:W-:Y:S02]  /*e9f0*/  UTMALDG.3D [UR8], [UR28], desc[UR16] ;  /* 0x000010081c0075b4 */ /* 0x0001e40008011000 */
[----:B0-----:R-:W-:Y:S05]  /*ea00*/  @P3 BRA `(.L_x_180) ;  /* 0xfffffffc00443947 */ /* 0x001fea000383ffff */
.L_x_176:
[----:B------:R-:W-:Y:S05]  /*ea10*/  BSYNC B1 ;  /* 0x0000000000017941 */ /* 0x000fea0003800000 */
.L_x_175:
[----:B------:R-:W-:Y:S01]  /*ea20*/  LOP3.LUT P4, RZ, R9, 0xff, RZ, 0xc0, !PT ;  /* 0x000000ff09ff7812 */ /* 0x000fe2000788c0ff */
[----:B------:R-:W-:Y:S01]  /*ea30*/  VIADD R8, R8, UR19 ;  /* 0x0000001308087c36 */ /* 0x000fe20008000000 */
[----:B------:R-:W-:Y:S01]  /*ea40*/  ULDC.64 UR8, c[0x0][0x650] ;  /* 0x0001940000087ab9 */ /* 0x000fe20000000a00 */
[----:B------:R-:W-:Y:S01]  /*ea50*/  IMAD.U32 R5, RZ, RZ, UR19 ;  /* 0x00000013ff057e24 */ /* 0x000fe2000f8e00ff */
[----:B------:R-:W-:Y:S01]  /*ea60*/  UISETP.GE.U32.AND UP0, UPT, UR19, 0xe, UPT ;  /* 0x0000000e1300788c */ /* 0x000fe2000bf06070 */
[----:B------:R-:W-:Y:S01]  /*ea70*/  BSSY B1, `(.L_x_181) ;  /* 0x000006f000017945 */ /* 0x000fe20003800000 */
[----:B------:R-:W-:Y:S01]  /*ea80*/  SHF.R.U32.HI R2, RZ, 0x1, R8 ;  /* 0x00000001ff027819 */ /* 0x000fe20000011608 */
[----:B------:R-:W-:Y:S01]  /*ea90*/  IMAD.MOV.U32 R11, RZ, RZ, -0x1 ;  /* 0xffffffffff0b7424 */ /* 0x000fe200078e00ff */
[----:B------:R-:W-:Y:S02]  /*eaa0*/  ISETP.GT.U32.AND P1, PT, R8, 0xd, PT ;  /* 0x0000000d0800780c */ /* 0x000fe40003f24070 */
[----:B------:R-:W-:-:S02]  /*eab0*/  PLOP3.LUT P3, PT, PT, PT, UP0, 0x80, 0x0 ;  /* 0x000000000000781c */ /* 0x000fc40003f6f008 */
[----:B------:R-:W-:Y:S01]  /*eac0*/  ISETP.LT.U32.AND P1, PT, R5, 0xe, P1 ;  /* 0x0000000e0500780c */ /* 0x000fe20000f21070 */
[----:B------:R-:W0:Y:S01]  /*ead0*/  @P4 S2R R4, SR_CgaCtaId ;  /* 0x0000000000044919 */ /* 0x000e220000008800 */
[----:B------:R-:W-:Y:S02]  /*eae0*/  @P4 MOV R3, 0x400 ;  /* 0x0000040000034802 */ /* 0x000fe40000000f00 */
[----:B------:R-:W-:Y:S02]  /*eaf0*/  PRMT R9, RZ, 0x7610, R9 ;  /* 0x00007610ff097816 */ /* 0x000fe40000000009 */
[----:B0-----:R-:W-:Y:S01]  /*eb00*/  @P4 LEA R4, R4, R3, 0x18 ;  /* 0x0000000304044211 */ /* 0x001fe200078ec0ff */
[----:B------:R-:W-:-:S03]  /*eb10*/  IMAD.WIDE.U32 R2, R2, -0x6db6db6d, RZ ;  /* 0x9249249302027825 */ /* 0x000fc600078e00ff */
[----:B------:R0:W-:Y:S01]  /*eb20*/  @P4 SYNCS.ARRIVE.TRANS64.A1T0 RZ, [R4+URZ+0xf8], RZ ;  /* 0x0000f8ff04ff49a7 */ /* 0x0001e2000810003f */
[----:B------:R-:W-:Y:S02]  /*eb30*/  IADD3 R16, P4, R16, UR22, RZ ;  /* 0x0000001610107c10 */ /* 0x000fe4000ff9e0ff */
[----:B------:R-:W-:Y:S02]  /*eb40*/  SHF.R.U32.HI R5, RZ, 0x2, R3 ;  /* 0x00000002ff057819 */ /* 0x000fe40000011603 */
[----:B------:R-:W-:Y:S02]  /*eb50*/  SEL R3, RZ, 0x1, !P1 ;  /* 0x00000001ff037807 */ /* 0x000fe40004800000 */
[----:B------:R-:W-:Y:S01]  /*eb60*/  IADD3.X R17, R17, UR13, RZ, P4, !PT ;  /* 0x0000000d11117c10 */ /* 0x000fe2000a7fe4ff */
[----:B------:R-:W-:Y:S01]  /*eb70*/  IMAD R8, R5, -0xe, R8 ;  /* 0xfffffff205087824 */ /* 0x000fe200078e0208 */
[----:B------:R-:W-:Y:S01]  /*eb80*/  ISETP.GE.U32.AND P1, PT, R16, UR8, PT ;  /* 0x0000000810007c0c */ /* 0x000fe2000bf26070 */
[----:B0-----:R-:W-:Y:S01]  /*eb90*/  IMAD.MOV.U32 R4, RZ, RZ, -0x1 ;  /* 0xffffffffff047424 */ /* 0x001fe200078e00ff */
[----:B------:R-:W-:Y:S01]  /*eba0*/  LOP3.LUT R0, R0, R3, RZ, 0x3c, !PT ;  /* 0x0000000300007212 */ /* 0x000fe200078e3cff */
[----:B------:R-:W-:Y:S01]  /*ebb0*/  IMAD.MOV.U32 R3, RZ, RZ, -0x1 ;  /* 0xffffffffff037424 */ /* 0x000fe200078e00ff */
[----:B------:R-:W-:-:S02]  /*ebc0*/  ISETP.GE.U32.AND.EX P1, PT, R17, UR9, PT, P1 ;  /* 0x0000000911007c0c */ /* 0x000fc4000bf26110 */
[----:B------:R-:W-:Y:S02]  /*ebd0*/  @P3 LOP3.LUT R0, R0, 0x1, R5, 0x78, !PT ;  /* 0x0000000100003812 */ /* 0x000fe400078e7805 */
[----:B------:R-:W-:-:S09]  /*ebe0*/  PRMT R2, RZ, 0x7610, R2 ;  /* 0x00007610ff027816 */ /* 0x000fd20000000002 */
[----:B------:R-:W-:Y:S05]  /*ebf0*/  @P1 BRA `(.L_x_182) ;  /* 0x0000000400581947 */ /* 0x000fea0003800000 */
[----:B------:R-:W-:Y:S01]  /*ec00*/  ULDC.64 UR8, c[0x0][0x628] ;  /* 0x00018a0000087ab9 */ /* 0x000fe20000000a00 */
[----:B------:R-:W0:Y:S01]  /*ec10*/  S2R R12, SR_CTAID.X ;  /* 0x00000000000c7919 */ /* 0x000e220000002500 */
[----:B------:R-:W-:Y:S01]  /*ec20*/  ISETP.NE.U32.AND P1, PT, RZ, UR8, PT ;  /* 0x00000008ff007c0c */ /* 0x000fe2000bf25070 */
[----:B------:R-:W-:Y:S01]  /*ec30*/  ULDC UR10, c[0x0][0x630] ;  /* 0x00018c00000a7ab9 */ /* 0x000fe20000000800 */
[----:B------:R-:W-:Y:S01]  /*ec40*/  IMAD.MOV.U32 R2, RZ, RZ, R16 ;  /* 0x000000ffff027224 */ /* 0x000fe200078e0010 */
[----:B------:R-:W1:Y:S01]  /*ec50*/  S2R R10, SR_CTAID.Y ;  /* 0x00000000000a7919 */ /* 0x000e620000002600 */
[----:B------:R-:W-:Y:S01]  /*ec60*/  ISETP.NE.AND.EX P1, PT, RZ, UR9, PT, P1 ;  /* 0x00000009ff007c0c */ /* 0x000fe2000bf25310 */
[----:B------:R-:W-:-:S12]  /*ec70*/  IMAD.MOV.U32 R3, RZ, RZ, R17 ;  /* 0x000000ffff037224 */ /* 0x000fd800078e0011 */
[----:B------:R-:W-:Y:S05]  /*ec80*/  @!P1 BRA `(.L_x_183) ;  /* 0x0000000000289947 */ /* 0x000fea0003800000 */
[----:B------:R-:W-:Y:S02]  /*ec90*/  ULDC UR7, c[0x0][0x634] ;  /* 0x00018d0000077ab9 */ /* 0x000fe40000000800 */
[----:B------:R-:W-:-:S05]  /*eca0*/  IADD3 R7, P1, R16, UR7, RZ ;  /* 0x0000000710077c10 */ /* 0x000fca000ff3e0ff */
[----:B------:R-:W-:-:S04]  /*ecb0*/  IMAD.X R11, RZ, RZ, R17, P1 ;  /* 0x000000ffff0b7224 */ /* 0x000fc800008e0611 */
[----:B------:R-:W-:-:S04]  /*ecc0*/  IMAD.WIDE.U32 R4, R11, UR8, RZ ;  /* 0x000000080b047c25 */ /* 0x000fc8000f8e00ff */
[----:B------:R-:W-:-:S04]  /*ecd0*/  IMAD.WIDE.U32 R4, P1, R7, UR9, R4 ;  /* 0x0000000907047c25 */ /* 0x000fc8000f820004 */
[----:B------:R-:W-:-:S04]  /*ece0*/  IMAD.WIDE.U32 R6, R7, UR8, RZ ;  /* 0x0000000807067c25 */ /* 0x000fc8000f8e00ff */
[----:B------:R-:W-:Y:S01]  /*ecf0*/  IMAD.X R3, RZ, RZ, RZ, P1 ;  /* 0x000000ffff037224 */ /* 0x000fe200008e06ff */
[----:B------:R-:W-:Y:S01]  /*ed00*/  IADD3 RZ, P1, R7, R4, RZ ;  /* 0x0000000407ff7210 */ /* 0x000fe20007f3e0ff */
[----:B------:R-:W-:-:S04]  /*ed10*/  IMAD.MOV.U32 R2, RZ, RZ, R5 ;  /* 0x000000ffff027224 */ /* 0x000fc800078e0005 */
[----:B------:R-:W-:-:S08]  /*ed20*/  IMAD.WIDE.U32.X R2, R11, UR9, R2, P1 ;  /* 0x000000090b027c25 */ /* 0x000fd000088e0402 */
.L_x_183:
[--C-:B------:R-:W-:Y:S01]  /*ed30*/  SHF.R.U64 R11, R2, UR10, R3.reuse ;  /* 0x0000000a020b7c19 */ /* 0x100fe20008001203 */
[----:B------:R-:W-:Y:S01]  /*ed40*/  ULDC.64 UR8, c[0x0][0x620] ;  /* 0x0001880000087ab9 */ /* 0x000fe20000000a00 */
[----:B------:R-:W-:Y:S01]  /*ed50*/  SHF.R.U32.HI R2, RZ, UR10, R3 ;  /* 0x0000000aff027c19 */ /* 0x000fe20008011603 */
[----:B------:R-:W-:Y:S01]  /*ed60*/  ULDC UR7, c[0x0][0x150] ;  /* 0x0000540000077ab9 */ /* 0x000fe20000000800 */
[----:B------:R-:W-:Y:S01]  /*ed70*/  IADD3 R5, P1, RZ, -R11, RZ ;  /* 0x8000000bff057210 */ /* 0x000fe20007f3e0ff */
[----:B------:R-:W2:Y:S01]  /*ed80*/  LDC R7, c[0x0][0x144] ;  /* 0x00005100ff077b82 */ /* 0x000ea20000000800 */
[----:B------:R-:W-:Y:S01]  /*ed90*/  ULDC.64 UR10, c[0x0][0x640] ;  /* 0x00019000000a7ab9 */ /* 0x000fe20000000a00 */
[----:B------:R-:W-:Y:S02]  /*eda0*/  UISETP.NE.AND UP0, UPT, UR39, URZ, UPT ;  /* 0x0000003f2700728c */ /* 0x000fe4000bf05270 */
[----:B------:R-:W-:Y:S01]  /*edb0*/  IMAD.X R2, RZ, RZ, ~R2, P1 ;  /* 0x000000ffff027224 */ /* 0x000fe200008e0e02 */
[----:B------:R-:W-:-:S03]  /*edc0*/  ISETP.NE.U32.AND P1, PT, RZ, UR10, PT ;  /* 0x0000000aff007c0c */ /* 0x000fc6000bf25070 */
[----:B------:R-:W-:Y:S01]  /*edd0*/  IMAD R4, R2, UR8, RZ ;  /* 0x0000000802047c24 */ /* 0x000fe2000f8e02ff */
[----:B------:R-:W3:Y:S01]  /*ede0*/  LDC R15, c[0x0][0x148] ;  /* 0x00005200ff0f7b82 */ /* 0x000ee20000000800 */
[C---:B------:R-:W-:Y:S01]  /*edf0*/  IMAD.WIDE.U32 R2, R5.reuse, UR8, R16 ;  /* 0x0000000805027c25 */ /* 0x040fe2000f8e0010 */
[----:B------:R-:W-:Y:S01]  /*ee00*/  ULDC UR8, c[0x0][0x154] ;  /* 0x0000550000087ab9 */ /* 0x000fe20000000800 */
[----:B------:R-:W-:Y:S02]  /*ee10*/  ISETP.NE.AND.EX P1, PT, RZ, UR11, PT, P1 ;  /* 0x0000000bff007c0c */ /* 0x000fe4000bf25310 */
[----:B------:R-:W-:Y:S01]  /*ee20*/  IMAD R5, R5, UR9, R4 ;  /* 0x0000000905057c24 */ /* 0x000fe2000f8e0204 */
[----:B0-----:R-:W-:Y:S01]  /*ee30*/  I2FP.F32.U32 R4, R12 ;  /* 0x0000000c00047245 */ /* 0x001fe20000201000 */
[----:B------:R-:W-:Y:S01]  /*ee40*/  ULDC UR9, c[0x0][0x608] ;  /* 0x0001820000097ab9 */ /* 0x000fe20000000800 */
[----:B------:R-:W-:Y:S01]  /*ee50*/  PLOP3.LUT P3, PT, PT, PT, UP0, 0x80, 0x0 ;  /* 0x000000000000781c */ /* 0x000fe20003f6f008 */
[----:B------:R-:W-:-:S02]  /*ee60*/  IMAD.IADD R3, R3, 0x1, R5 ;  /* 0x0000000103037824 */ /* 0x000fc400078e0205 */
[----:B------:R-:W-:Y:S01]  /*ee70*/  FMUL R4, R4, UR7 ;  /* 0x0000000704047c20 */ /* 0x000fe20008400000 */
[----:B------:R-:W-:Y:S02]  /*ee80*/  ULDC UR7, c[0x0][0x618] ;  /* 0x0001860000077ab9 */ /* 0x000fe40000000800 */
[--C-:B------:R-:W-:Y:S02]  /*ee90*/  SHF.R.U64 R13, R2, UR7, R3.reuse ;  /* 0x00000007020d7c19 */ /* 0x100fe40008001203 */
[----:B-1----:R-:W-:Y:S01]  /*eea0*/  I2FP.F32.U32 R2, R10 ;  /* 0x0000000a00027245 */ /* 0x002fe20000201000 */
[----:B------:R-:W0:Y:S04]  /*eeb0*/  F2I.U32.TRUNC.NTZ R4, R4 ;  /* 0x0000000400047305 */ /* 0x000e28000020f000 */
[----:B------:R-:W-:Y:S01]  /*eec0*/  FMUL R5, R2, UR8 ;  /* 0x0000000802057c20 */ /* 0x000fe20008400000 */
[----:B------:R-:W-:Y:S01]  /*eed0*/  SHF.R.U32.HI R2, RZ, UR7, R3 ;  /* 0x00000007ff027c19 */ /* 0x000fe20008011603 */
[----:B------:R-:W-:-:S02]  /*eee0*/  ULDC UR7, c[0x0][0x658] ;  /* 0x0001960000077ab9 */ /* 0x000fc40000000800 */
[----:B------:R1:W4:Y:S01]  /*eef0*/  F2I.U32.TRUNC.NTZ R20, R5 ;  /* 0x0000000500147305 */ /* 0x000322000020f000 */
[--C-:B------:R-:W-:Y:S02]  /*ef00*/  SHF.R.U64 R18, R13, UR9, R2.reuse ;  /* 0x000000090d127c19 */ /* 0x100fe40008001202 */
[----:B------:R-:W-:-:S04]  /*ef10*/  SHF.R.U32.HI R3, RZ, UR9, R2 ;  /* 0x00000009ff037c19 */ /* 0x000fc80008011602 */
[--C-:B------:R-:W-:Y:S01]  /*ef20*/  SHF.R.U64 R14, R18, UR7, R3.reuse ;  /* 0x00000007120e7c19 */ /* 0x100fe20008001203 */
[----:B0-----:R-:W-:Y:S01]  /*ef30*/  IMAD.MOV R4, RZ, RZ, -R4 ;  /* 0x000000ffff047224 */ /* 0x001fe200078e0a04 */
[----:B------:R-:W-:-:S03]  /*ef40*/  SHF.R.U32.HI R3, RZ, UR7, R3 ;  /* 0x00000007ff037c19 */ /* 0x000fc60008011603 */
[----:B--2---:R-:W-:Y:S02]  /*ef50*/  IMAD R12, R7, R4, R12 ;  /* 0x00000004070c7224 */ /* 0x004fe400078e020c */
[----:B------:R-:W-:Y:S01]  /*ef60*/  IMAD.MOV.U32 R2, RZ, RZ, R14 ;  /* 0x000000ffff027224 */ /* 0x000fe200078e000e */
[----:B-1--4-:R-:W-:Y:S06]  /*ef70*/  @!P1 BRA `(.L_x_184) ;  /* 0x0000000000289947 */ /* 0x012fec0003800000 */
        /* <DEDUP_REMOVED lines=10> */
.L_x_184:
[----:B------:R-:W-:Y:S01]  /*f020*/  ULDC UR7, c[0x0][0x648] ;  /* 0x0001920000077ab9 */ /* 0x000fe20000000800 */
[----:B------:R-:W-:Y:S01]  /*f030*/  IMAD.MOV R20, RZ, RZ, -R20 ;  /* 0x000000ffff147224 */ /* 0x000fe200078e0a14 */
[----:B------:R-:W-:Y:S01]  /*f040*/  SHF.R.U64 R3, R2, UR7, R3 ;  /* 0x0000000702037c19 */ /* 0x000fe20008001203 */
[----:B------:R-:W-:Y:S01]  /*f050*/  ULDC UR7, c[0x0][0x638] ;  /* 0x00018e0000077ab9 */ /* 0x000fe20000000800 */
[----:B------:R-:W-:Y:S01]  /*f060*/  LOP3.LUT R2, R18, UR6, RZ, 0xc0, !PT ;  /* 0x0000000612027c12 */ /* 0x000fe2000f8ec0ff */
[----:B------:R-:W-:Y:S01]  /*f070*/  UISETP.NE.AND UP0, UPT, UR39, URZ, UPT ;  /* 0x0000003f2700728c */ /* 0x000fe2000bf05270 */
[----:B------:R-:W-:Y:S01]  /*f080*/  LOP3.LUT R13, R13, UR4, RZ, 0xc0, !PT ;  /* 0x000000040d0d7c12 */ /* 0x000fe2000f8ec0ff */
[----:B------:R-:W-:Y:S01]  /*f090*/  IMAD.MOV R5, RZ, RZ, -R3 ;  /* 0x000000ffff057224 */ /* 0x000fe200078e0a03 */
[----:B------:R-:W-:Y:S01]  /*f0a0*/  ULDC UR8, c[0x0][0x610] ;  /* 0x0001840000087ab9 */ /* 0x000fe20000000800 */
[----:B---3--:R-:W-:Y:S02]  /*f0b0*/  @P3 IMAD R12, R15, R20, R10 ;  /* 0x000000140f0c3224 */ /* 0x008fe400078e020a */
[----:B------:R-:W-:Y:S01]  /*f0c0*/  IMAD R3, R3, UR5, R2 ;  /* 0x0000000503037c24 */ /* 0x000fe2000f8e0202 */
[----:B------:R-:W-:Y:S01]  /*f0d0*/  PLOP3.LUT P1, PT, PT, PT, UP0, 0x40, 0x0 ;  /* 0x000000000000781c */ /* 0x000fe20003f2e808 */
[----:B------:R-:W-:Y:S01]  /*f0e0*/  IMAD R14, R5, UR7, R14 ;  /* 0x00000007050e7c24 */ /* 0x000fe2000f8e020e */
[----:B------:R-:W-:Y:S01]  /*f0f0*/  ULDC UR7, c[0x0][0x600] ;  /* 0x0001800000077ab9 */ /* 0x000fe20000000800 */
[----:B------:R-:W-:Y:S01]  /*f100*/  IMAD R3, R3, UR8, R12 ;  /* 0x0000000803037c24 */ /* 0x000fe2000f8e020c */
[----:B------:R-:W-:Y:S01]  /*f110*/  PLOP3.LUT P3, PT, PT, PT, UP0, 0x40, 0x0 ;  /* 0x000000000000781c */ /* 0x000fe20003f6e808 */
[----:B------:R-:W-:-:S02]  /*f120*/  IMAD R14, R14, UR7, R13 ;  /* 0x000000070e0e7c24 */ /* 0x000fc4000f8e020d */
[----:B------:R-:W-:-:S03]  /*f130*/  IMAD.MOV.U32 R2, RZ, RZ, 0x1 ;  /* 0x00000001ff027424 */ /* 0x000fc600078e00ff */
[----:B------:R-:W-:Y:S02]  /*f140*/  SEL R4, R14, R3, P1 ;  /* 0x000000030e047207 */ /* 0x000fe40000800000 */
[----:B------:R-:W-:-:S07]  /*f150*/  SEL R3, R3, R14, P3 ;  /* 0x0000000e03037207 */ /* 0x000fce0001800000 */
.L_x_182:
[----:B------:R-:W-:Y:S05]  /*f160*/  BSYNC B1 ;  /* 0x0000000000017941 */ /* 0x000fea0003800000 */
.L_x_181:
[----:B------:R-:W-:-:S13]  /*f170*/  LOP3.LUT P1, RZ, R2, 0xff, RZ, 0xc0, !PT ;  /* 0x000000ff02ff7812 */ /* 0x000fda000782c0ff */
[----:B------:R-:W-:Y:S05]  /*f180*/  @P1 BRA `(.L_x_185) ;  /* 0xfffffff400301947 */ /* 0x000fea000383ffff */
[----:B------:R-:W-:Y:S05]  /*f190*/  BSYNC B0 ;  /* 0x0000000000007941 */ /* 0x000fea0003800000 */
.L_x_173:
[----:B------:R-:W-:-:S03]  /*f1a0*/  UMOV UR7, 0xffffffff ;  /* 0xffffffff00077882 */ /* 0x000fc60000000000 */
[----:B------:R-:W-:Y:S05]  /*f1b0*/  BRA.DIV UR7, `(.L_x_186) ;  /* 0x0000000a07847947 */ /* 0x000fea000b800000 */
[----:B------:R-:W-:-:S13]  /*f1c0*/  ELECT P6, URZ, PT ;  /* 0x00000000003f782f */ /* 0x000fda00038c0000 */
.L_x_210:
[----:B------:R-:W-:Y:S04]  /*f1d0*/  BSSY B0, `(.L_x_187) ;  /* 0x0000086000007945 */ /* 0x000fe80003800000 */
[----:B------:R-:W-:Y:S05]  /*f1e0*/  @!P6 BRA `(.L_x_188) ;  /* 0x000000080010e947 */ /* 0x000fea0003800000 */
[----:B------:R-:W-:-:S04]  /*f1f0*/  ULOP3.LUT UR7, UR38, 0x2, URZ, 0xfc, !UPT ;  /* 0x0000000226077892 */ /* 0x000fc8000f8efc3f */
[----:B------:R-:W-:-:S06]  /*f200*/  UISETP.NE.AND UP0, UPT, UR7, 0x3, UPT ;  /* 0x000000030700788c */ /* 0x000fcc000bf05270 */
[----:B------:R-:W-:-:S13]  /*f210*/  PLOP3.LUT P0, PT, PT, PT, UP0, 0x80, 0x0 ;  /* 0x000000000000781c */ /* 0x000fda0003f0f008 */
[----:B------:R-:W-:Y:S05]  /*f220*/  @!P0 BRA `(.L_x_189) ;  /* 0x0000000000048947 */ /* 0x000fea0003800000 */
[----:B------:R-:W-:Y:S01]  /*f230*/  BPT.TRAP 0x1 ;  /* 0x000000040000795c */ /* 0x000fe20000300000 */
.L_x_189:
[----:B------:R-:W0:Y:S01]  /*f240*/  S2R R3, SR_CgaCtaId ;  /* 0x0000000000037919 */ /* 0x000e220000008800 */
[----:B------:R-:W-:-:S04]  /*f250*/  MOV R2, 0x400 ;  /* 0x0000040000027802 */ /* 0x000fc80000000f00 */
[----:B0-----:R-:W-:Y:S02]  /*f260*/  LEA R3, R3, R2, 0x18 ;  /* 0x0000000203037211 */ /* 0x001fe400078ec0ff */
[----:B------:R-:W-:-:S03]  /*f270*/  SHF.L.U32 R2, R0, 0x1f, RZ ;  /* 0x0000001f00027819 */ /* 0x000fc600000006ff */
[----:B------:R-:W-:-:S04]  /*f280*/  VIADD R3, R3, 0x70 ;  /* 0x0000007003037836 */ /* 0x000fc80000000000 */
[C---:B------:R-:W-:Y:S02]  /*f290*/  IMAD R7, R8.reuse, 0x8, R3 ;  /* 0x0000000808077824 */ /* 0x040fe400078e0203 */
[----:B------:R-:W-:Y:S02]  /*f2a0*/  VIADD R8, R8, 0x1 ;  /* 0x0000000108087836 */ /* 0x000fe40000000000 */
[----:B------:R-:W0:Y:S03]  /*f2b0*/  SYNCS.PHASECHK.TRANS64.TRYWAIT P0, [R7+URZ], R2 ;  /* 0x00000002070075a7 */ /* 0x000e26000800017f */
[----:B------:R-:W-:-:S04]  /*f2c0*/  ISETP.NE.AND P1, PT, R8, 0xe, PT ;  /* 0x0000000e0800780c */ /* 0x000fc80003f25270 */
[----:B------:R-:W-:Y:S02]  /*f2d0*/  SEL R5, RZ, 0x1, P1 ;  /* 0x00000001ff057807 */ /* 0x000fe40000800000 */
[----:B------:R-:W-:Y:S02]  /*f2e0*/  SEL R8, R8, RZ, P1 ;  /* 0x000000ff08087207 */ /* 0x000fe40000800000 */
[----:B------:R-:W-:-:S03]  /*f2f0*/  LOP3.LUT R5, R0, R5, RZ, 0x3c, !PT ;  /* 0x0000000500057212 */ /* 0x000fc600078e3cff */
[----:B------:R-:W-:Y:S01]  /*f300*/  IMAD R9, R8, 0x8, R3 ;  /* 0x0000000808097824 */ /* 0x000fe200078e0203 */
[----:B------:R-:W-:Y:S01]  /*f310*/  SHF.L.U32 R4, R5, 0x1f, RZ ;  /* 0x0000001f05047819 */ /* 0x000fe200000006ff */
[----:B0-----:R-:W-:Y:S06]  /*f320*/  @!P0 BRA `(.L_x_190) ;  /* 0x0000000800488947 */ /* 0x001fec0003800000 */
.L_x_211:
[----:B------:R-:W1:Y:S01]  /*f330*/  SYNCS.PHASECHK.TRANS64.TRYWAIT P0, [R9+URZ], R4 ;  /* 0x00000004090075a7 */ /* 0x000e62000800017f */
[----:B------:R-:W-:-:S05]  /*f340*/  VIADD R0, R8, 0x1 ;  /* 0x0000000108007836 */ /* 0x000fca0000000000 */
[----:B------:R-:W-:-:S04]  /*f350*/  ISETP.NE.AND P1, PT, R0, 0xe, PT ;  /* 0x0000000e0000780c */ /* 0x000fc80003f25270 */
[----:B0-----:R-:W-:Y:S02]  /*f360*/  SEL R2, RZ, 0x1, P1 ;  /* 0x00000001ff027807 */ /* 0x001fe40000800000 */
[----:B------:R-:W-:Y:S02]  /*f370*/  SEL R0, R0, RZ, P1 ;  /* 0x000000ff00007207 */ /* 0x000fe40000800000 */
[----:B------:R-:W-:-:S03]  /*f380*/  LOP3.LUT R7, R5, R2, RZ, 0x3c, !PT ;  /* 0x0000000205077212 */ /* 0x000fc600078e3cff */
[----:B------:R-:W-:Y:S01]  /*f390*/  IMAD R6, R0, 0x8, R3 ;  /* 0x0000000800067824 */ /* 0x000fe200078e0203 */
[----:B------:R-:W-:Y:S01]  /*f3a0*/  SHF.L.U32 R5, R7, 0x1f, RZ ;  /* 0x0000001f07057819 */ /* 0x000fe200000006ff */
[----:B-1----:R-:W-:Y:S06]  /*f3b0*/  @!P0 BRA `(.L_x_191) ;  /* 0x0000000800388947 */ /* 0x002fec0003800000 */
.L_x_212:
[----:B------:R-:W1:Y:S01]  /*f3c0*/  SYNCS.PHASECHK.TRANS64.TRYWAIT P0, [R6+URZ], R5 ;  /* 0x00000005060075a7 */ /* 0x000e62000800017f */
[----:B------:R-:W-:-:S05]  /*f3d0*/  VIADD R0, R0, 0x1 ;  /* 0x0000000100007836 */ /* 0x000fca0000000000 */
[----:B------:R-:W-:-:S04]  /*f3e0*/  ISETP.NE.AND P1, PT, R0, 0xe, PT ;  /* 0x0000000e0000780c */ /* 0x000fc80003f25270 */
[----:B------:R-:W-:Y:S02]  /*f3f0*/  SEL R2, RZ, 0x1, P1 ;  /* 0x00000001ff027807 */ /* 0x000fe40000800000 */
[----:B------:R-:W-:Y:S02]  /*f400*/  SEL R0, R0, RZ, P1 ;  /* 0x000000ff00007207 */ /* 0x000fe40000800000 */
[----:B------:R-:W-:-:S03]  /*f410*/  LOP3.LUT R7, R7, R2, RZ, 0x3c, !PT ;  /* 0x0000000207077212 */ /* 0x000fc600078e3cff */
[----:B0-----:R-:W-:Y:S01]  /*f420*/  IMAD R9, R0, 0x8, R3 ;  /* 0x0000000800097824 */ /* 0x001fe200078e0203 */
[----:B------:R-:W-:Y:S01]  /*f430*/  SHF.L.U32 R4, R7, 0x1f, RZ ;  /* 0x0000001f07047819 */ /* 0x000fe200000006ff */
[----:B-1----:R-:W-:Y:S06]  /*f440*/  @!P0 BRA `(.L_x_192) ;  /* 0x0000000800288947 */ /* 0x002fec0003800000 */
.L_x_213:
        /* <DEDUP_REMOVED lines=9> */
.L_x_214:
        /* <DEDUP_REMOVED lines=9> */
.L_x_215:
        /* <DEDUP_REMOVED lines=9> */
.L_x_216:
        /* <DEDUP_REMOVED lines=9> */
.L_x_217:
        /* <DEDUP_REMOVED lines=9> */
.L_x_218:
        /* <DEDUP_REMOVED lines=9> */
.L_x_219:
        /* <DEDUP_REMOVED lines=9> */
.L_x_220:
        /* <DEDUP_REMOVED lines=9> */
.L_x_221:
        /* <DEDUP_REMOVED lines=9> */
.L_x_222:
[----:B------:R-:W1:Y:S01]  /*f960*/  SYNCS.PHASECHK.TRANS64.TRYWAIT P0, [R6+URZ], R5 ;  /* 0x00000005060075a7 */ /* 0x000e62000800017f */
[----:B------:R-:W-:-:S05]  /*f970*/  VIADD R0, R0, 0x1 ;  /* 0x0000000100007836 */ /* 0x000fca0000000000 */
[----:B------:R-:W-:-:S04]  /*f980*/  ISETP.NE.AND P1, PT, R0, 0xe, PT ;  /* 0x0000000e0000780c */ /* 0x000fc80003f25270 */
[----:B------:R-:W-:Y:S02]  /*f990*/  SEL R2, RZ, 0x1, P1 ;  /* 0x00000001ff027807 */ /* 0x000fe40000800000 */
[----:B------:R-:W-:Y:S02]  /*f9a0*/  SEL R0, R0, RZ, P1 ;  /* 0x000000ff00007207 */ /* 0x000fe40000800000 */
[----:B------:R-:W-:Y:S01]  /*f9b0*/  LOP3.LUT R2, R7, R2, RZ, 0x3c, !PT ;  /* 0x0000000207027212 */ /* 0x000fe200078e3cff */
[----:B-1----:R-:W-:Y:S06]  /*f9c0*/  @!P0 BRA `(.L_x_202) ;  /* 0x0000000400908947 */ /* 0x002fec0003800000 */
.L_x_223:
[----:B------:R-:W-:Y:S01]  /*f9d0*/  IMAD R3, R0, 0x8, R3 ;  /* 0x0000000800037824 */ /* 0x000fe200078e0203 */
[----:B------:R-:W-:-:S07]  /*f9e0*/  SHF.L.U32 R0, R2, 0x1f, RZ ;  /* 0x0000001f02007819 */ /* 0x000fce00000006ff */
.L_x_203:
[----:B--2---:R2:W3:Y:S02]  /*f9f0*/  SYNCS.PHASECHK.TRANS64.TRYWAIT P0, [R3+URZ], R0 ;  /* 0x00000000030075a7 */ /* 0x0044e4000800017f */
[----:B---3--:R-:W-:Y:S05]  /*fa00*/  @!P0 NANOSLEEP.SYNCS 0x989680 ;  /* 0x009896800000895d */ /* 0x008fea0003900000 */
[----:B------:R-:W3:Y:S02]  /*fa10*/  @!P0 SYNCS.PHASECHK.TRANS64 P0, [R3+URZ], R0 ;  /* 0x00000000030085a7 */ /* 0x000ee4000800007f */
[----:B---3--:R-:W-:Y:S05]  /*fa20*/  @!P0 BRA `(.L_x_203) ;  /* 0xfffffffc00f08947 */ /* 0x008fea000383ffff */
.L_x_188:
[----:B------:R-:W-:Y:S05]  /*fa30*/  BSYNC B0 ;  /* 0x0000000000007941 */ /* 0x000fea0003800000 */
.L_x_187:
[----:B------:R-:W-:Y:S05]  /*fa40*/  EXIT ;  /* 0x000000000000794d */ /* 0x000fea0003800000 */
.L_x_18:
[----:B---3--:R3:W4:Y:S02]  /*fa50*/  SYNCS.PHASECHK.TRANS64.TRYWAIT P1, [R3+URZ], R0 ;  /* 0x00000000030075a7 */ /* 0x008724000802017f */
[----:B----4-:R-:W-:Y:S05]  /*fa60*/  @!P1 NANOSLEEP.SYNCS 0x989680 ;  /* 0x009896800000995d */ /* 0x010fea0003900000 */
[----:B------:R-:W4:Y:S02]  /*fa70*/  @!P1 SYNCS.PHASECHK.TRANS64 P1, [R3+URZ], R0 ;  /* 0x00000000030095a7 */ /* 0x000f24000802007f */
[----:B----4-:R-:W-:Y:S05]  /*fa80*/  @!P1 BRA `(.L_x_18) ;  /* 0xfffffffc00f09947 */ /* 0x010fea000383ffff */
[----:B------:R-:W-:Y:S05]  /*fa90*/  BRA `(.L_x_17) ;  /* 0xffffff1800c47947 */ /* 0x000fea000383ffff */
.L_x_23:
[----:B-1----:R-:W-:-:S04]  /*faa0*/  IMAD.U32 R4, RZ, RZ, UR4 ;  /* 0x00000004ff047e24 */ /* 0x002fc8000f8e00ff */
[----:B------:R1:W2:Y:S03]  /*fab0*/  SYNCS.PHASECHK.TRANS64.TRYWAIT P1, [R4+URZ], R3 ;  /* 0x00000003040075a7 */ /* 0x0002a6000802017f */
[----:B--2---:R-:W-:Y:S05]  /*fac0*/  @!P1 NANOSLEEP.SYNCS 0x989680 ;  /* 0x009896800000995d */ /* 0x004fea0003900000 */
[----:B------:R-:W2:Y:S02]  /*fad0*/  @!P1 SYNCS.PHASECHK.TRANS64 P1, [R4+URZ], R3 ;  /* 0x00000003040095a7 */ /* 0x000ea4000802007f */
[----:B--2---:R-:W-:Y:S05]  /*fae0*/  @!P1 BRA `(.L_x_23) ;  /* 0xfffffffc00ec9947 */ /* 0x004fea000383ffff */
[----:B------:R-:W-:Y:S05]  /*faf0*/  BRA `(.L_x_22) ;  /* 0xffffff1c00747947 */ /* 0x000fea000383ffff */
.L_x_174:
[----:B------:R-:W-:Y:S01]  /*fb00*/  BSSY B1, `(.L_x_204) ;  /* 0x0000006000017945 */ /* 0x000fe20003800000 */
[----:B------:R-:W-:-:S07]  /*fb10*/  IMAD.MOV.U32 R15, RZ, RZ, -0x1 ;  /* 0xffffffffff0f7424 */ /* 0x000fce00078e00ff */
[----:B------:R-:W-:Y:S05]  /*fb20*/  WARPSYNC.COLLECTIVE R15, `(.L_x_205) ;  /* 0x000000000f0c7348 */ /* 0x000fea0003c00000 */
[----:B------:R-:W-:Y:S02]  /*fb30*/  ELECT P6, UR62, PT ;  /* 0x00000000003e782f */ /* 0x000fe400038c0000 */
[----:B------:R-:W-:Y:S01]  /*fb40*/  MOV R14, UR62 ;  /* 0x0000003e000e7c02 */ /* 0x000fe20008000f00 */
[----:B------:R-:W-:Y:S10]  /*fb50*/  ENDCOLLECTIVE ;  /* 0x000000000000791b */ /* 0x000ff40003800000 */
.L_x_205:
[----:B------:R-:W-:Y:S05]  /*fb60*/  BSYNC B1 ;  /* 0x0000000000017941 */ /* 0x000fea0003800000 */
.L_x_204:
[----:B------:R-:W-:Y:S05]  /*fb70*/  BRA `(.L_x_206) ;  /* 0xffffffe800c07947 */ /* 0x000fea000383ffff */
.L_x_177:
[----:B-1----:R1:W2:Y:S02]  /*fb80*/  SYNCS.PHASECHK.TRANS64.TRYWAIT P1, [R13+URZ+0x70], R4 ;  /* 0x000070040d0075a7 */ /* 0x0022a4000802017f */
[----:B--2---:R-:W-:Y:S05]  /*fb90*/  @!P1 NANOSLEEP.SYNCS 0x989680 ;  /* 0x009896800000995d */ /* 0x004fea0003900000 */
[----:B------:R-:W2:Y:S02]  /*fba0*/  @!P1 SYNCS.PHASECHK.TRANS64 P1, [R13+URZ+0x70], R4 ;  /* 0x000070040d0095a7 */ /* 0x000ea4000802007f */
[----:B--2---:R-:W-:Y:S05]  /*fbb0*/  @!P1 BRA `(.L_x_177) ;  /* 0xfffffffc00f09947 */ /* 0x004fea000383ffff */
[----:B------:R-:W-:Y:S05]  /*fbc0*/  BRA `(.L_x_207) ;  /* 0xffffffe800f47947 */ /* 0x000fea000383ffff */
.L_x_186:
[----:B------:R-:W-:Y:S01]  /*fbd0*/  BSSY B0, `(.L_x_208) ;  /* 0x0000006000007945 */ /* 0x000fe20003800000 */
[----:B------:R-:W-:-:S07]  /*fbe0*/  IMAD.MOV.U32 R15, RZ, RZ, -0x1 ;  /* 0xffffffffff0f7424 */ /* 0x000fce00078e00ff */
[----:B------:R-:W-:Y:S05]  /*fbf0*/  WARPSYNC.COLLECTIVE R15, `(.L_x_209) ;  /* 0x000000000f0c7348 */ /* 0x000fea0003c00000 */
[----:B------:R-:W-:Y:S02]  /*fc00*/  ELECT P6, UR62, PT ;  /* 0x00000000003e782f */ /* 0x000fe400038c0000 */
[----:B------:R-:W-:Y:S01]  /*fc10*/  MOV R14, UR62 ;  /* 0x0000003e000e7c02 */ /* 0x000fe20008000f00 */
[----:B------:R-:W-:Y:S10]  /*fc20*/  ENDCOLLECTIVE ;  /* 0x000000000000791b */ /* 0x000ff40003800000 */
.L_x_209:
[----:B------:R-:W-:Y:S05]  /*fc30*/  BSYNC B0 ;  /* 0x0000000000007941 */ /* 0x000fea0003800000 */
.L_x_208:
[----:B------:R-:W-:Y:S05]  /*fc40*/  BRA `(.L_x_210) ;  /* 0xfffffff400607947 */ /* 0x000fea000383ffff */
.L_x_190:
[----:B0-----:R0:W1:Y:S02]  /*fc50*/  SYNCS.PHASECHK.TRANS64.TRYWAIT P0, [R7+URZ], R2 ;  /* 0x00000002070075a7 */ /* 0x001064000800017f */
[----:B-1----:R-:W-:Y:S05]  /*fc60*/  @!P0 NANOSLEEP.SYNCS 0x989680 ;  /* 0x009896800000895d */ /* 0x002fea0003900000 */
[----:B------:R-:W1:Y:S02]  /*fc70*/  @!P0 SYNCS.PHASECHK.TRANS64 P0, [R7+URZ], R2 ;  /* 0x00000002070085a7 */ /* 0x000e64000800007f */
[----:B-1----:R-:W-:Y:S05]  /*fc80*/  @!P0 BRA `(.L_x_190) ;  /* 0xfffffffc00f08947 */ /* 0x002fea000383ffff */
[----:B------:R-:W-:Y:S05]  /*fc90*/  BRA `(.L_x_211) ;  /* 0xfffffff400a47947 */ /* 0x000fea000383ffff */
.L_x_191:
[----:B0-----:R0:W1:Y:S02]  /*fca0*/  SYNCS.PHASECHK.TRANS64.TRYWAIT P0, [R9+URZ], R4 ;  /* 0x00000004090075a7 */ /* 0x001064000800017f */
[----:B-1----:R-:W-:Y:S05]  /*fcb0*/  @!P0 NANOSLEEP.SYNCS 0x989680 ;  /* 0x009896800000895d */ /* 0x002fea0003900000 */
[----:B------:R-:W1:Y:S02]  /*fcc0*/  @!P0 SYNCS.PHASECHK.TRANS64 P0, [R9+URZ], R4 ;  /* 0x00000004090085a7 */ /* 0x000e64000800007f */
[----:B-1----:R-:W-:Y:S05]  /*fcd0*/  @!P0 BRA `(.L_x_191) ;  /* 0xfffffffc00f08947 */ /* 0x002fea000383ffff */
[----:B------:R-:W-:Y:S05]  /*fce0*/  BRA `(.L_x_212) ;  /* 0xfffffff400b47947 */ /* 0x000fea000383ffff */
.L_x_192:
[----:B0-----:R0:W1:Y:S02]  /*fcf0*/  SYNCS.PHASECHK.TRANS64.TRYWAIT P0, [R6+URZ], R5 ;  /* 0x00000005060075a7 */ /* 0x001064000800017f */
[----:B-1----:R-:W-:Y:S05]  /*fd00*/  @!P0 NANOSLEEP.SYNCS 0x989680 ;  /* 0x009896800000895d */ /* 0x002fea0003900000 */
[----:B------:R-:W1:Y:S02]  /*fd10*/  @!P0 SYNCS.PHASECHK.TRANS64 P0, [R6+URZ], R5 ;  /* 0x00000005060085a7 */ /* 0x000e64000800007f */
[----:B-1----:R-:W-:Y:S05]  /*fd20*/  @!P0 BRA `(.L_x_192) ;  /* 0xfffffffc00f08947 */ /* 0x002fea000383ffff */
[----:B------:R-:W-:Y:S05]  /*fd30*/  BRA `(.L_x_213) ;  /* 0xfffffff400c47947 */ /* 0x000fea000383ffff */
.L_x_193:
[----:B0-----:R0:W1:Y:S02]  /*fd40*/  SYNCS.PHASECHK.TRANS64.TRYWAIT P0, [R9+URZ], R4 ;  /* 0x00000004090075a7 */ /* 0x001064000800017f */
[----:B-1----:R-:W-:Y:S05]  /*fd50*/  @!P0 NANOSLEEP.SYNCS 0x989680 ;  /* 0x009896800000895d */ /* 0x002fea0003900000 */
[----:B------:R-:W1:Y:S02]  /*fd60*/  @!P0 SYNCS.PHASECHK.TRANS64 P0, [R9+URZ], R4 ;  /* 0x00000004090085a7 */ /* 0x000e64000800007f */
[----:B-1----:R-:W-:Y:S05]  /*fd70*/  @!P0 BRA `(.L_x_193) ;  /* 0xfffffffc00f08947 */ /* 0x002fea000383ffff */
[----:B------:R-:W-:Y:S05]  /*fd80*/  BRA `(.L_x_214) ;  /* 0xfffffff400d47947 */ /* 0x000fea000383ffff */
.L_x_194:
[----:B0-----:R0:W1:Y:S02]  /*fd90*/  SYNCS.PHASECHK.TRANS64.TRYWAIT P0, [R6+URZ], R5 ;  /* 0x00000005060075a7 */ /* 0x001064000800017f */
[----:B-1----:R-:W-:Y:S05]  /*fda0*/  @!P0 NANOSLEEP.SYNCS 0x989680 ;  /* 0x009896800000895d */ /* 0x002fea0003900000 */
[----:B------:R-:W1:Y:S02]  /*fdb0*/  @!P0 SYNCS.PHASECHK.TRANS64 P0, [R6+URZ], R5 ;  /* 0x00000005060085a7 */ /* 0x000e64000800007f */
[----:B-1----:R-:W-:Y:S05]  /*fdc0*/  @!P0 BRA `(.L_x_194) ;  /* 0xfffffffc00f08947 */ /* 0x002fea000383ffff */
[----:B------:R-:W-:Y:S05]  /*fdd0*/  BRA `(.L_x_215) ;  /* 0xfffffff400e47947 */ /* 0x000fea000383ffff */
.L_x_195:
[----:B0-----:R0:W1:Y:S02]  /*fde0*/  SYNCS.PHASECHK.TRANS64.TRYWAIT P0, [R9+URZ], R4 ;  /* 0x00000004090075a7 */ /* 0x001064000800017f */
[----:B-1----:R-:W-:Y:S05]  /*fdf0*/  @!P0 NANOSLEEP.SYNCS 0x989680 ;  /* 0x009896800000895d */ /* 0x002fea0003900000 */
[----:B------:R-:W1:Y:S02]  /*fe00*/  @!P0 SYNCS.PHASECHK.TRANS64 P0, [R9+URZ], R4 ;  /* 0x00000004090085a7 */ /* 0x000e64000800007f */
[----:B-1----:R-:W-:Y:S05]  /*fe10*/  @!P0 BRA `(.L_x_195) ;  /* 0xfffffffc00f08947 */ /* 0x002fea000383ffff */
[----:B------:R-:W-:Y:S05]  /*fe20*/  BRA `(.L_x_216) ;  /* 0xfffffff400f47947 */ /* 0x000fea000383ffff */
.L_x_196:
[----:B0-----:R0:W1:Y:S02]  /*fe30*/  SYNCS.PHASECHK.TRANS64.TRYWAIT P0, [R6+URZ], R5 ;  /* 0x00000005060075a7 */ /* 0x001064000800017f */
[----:B-1----:R-:W-:Y:S05]  /*fe40*/  @!P0 NANOSLEEP.SYNCS 0x989680 ;  /* 0x009896800000895d */ /* 0x002fea0003900000 */
[----:B------:R-:W1:Y:S02]  /*fe50*/  @!P0 SYNCS.PHASECHK.TRANS64 P0, [R6+URZ], R5 ;  /* 0x00000005060085a7 */ /* 0x000e64000800007f */
[----:B-1----:R-:W-:Y:S05]  /*fe60*/  @!P0 BRA `(.L_x_196) ;  /* 0xfffffffc00f08947 */ /* 0x002fea000383ffff */
[----:B------:R-:W-:Y:S05]  /*fe70*/  BRA `(.L_x_217) ;  /* 0xfffffff800047947 */ /* 0x000fea000383ffff */
.L_x_197:
[----:B0-----:R0:W1:Y:S02]  /*fe80*/  SYNCS.PHASECHK.TRANS64.TRYWAIT P0, [R9+URZ], R4 ;  /* 0x00000004090075a7 */ /* 0x001064000800017f */
[----:B-1----:R-:W-:Y:S05]  /*fe90*/  @!P0 NANOSLEEP.SYNCS 0x989680 ;  /* 0x009896800000895d */ /* 0x002fea0003900000 */
[----:B------:R-:W1:Y:S02]  /*fea0*/  @!P0 SYNCS.PHASECHK.TRANS64 P0, [R9+URZ], R4 ;  /* 0x00000004090085a7 */ /* 0x000e64000800007f */
[----:B-1----:R-:W-:Y:S05]  /*feb0*/  @!P0 BRA `(.L_x_197) ;  /* 0xfffffffc00f08947 */ /* 0x002fea000383ffff */
[----:B------:R-:W-:Y:S05]  /*fec0*/  BRA `(.L_x_218) ;  /* 0xfffffff800147947 */ /* 0x000fea000383ffff */
.L_x_198:
[----:B0-----:R0:W1:Y:S02]  /*fed0*/  SYNCS.PHASECHK.TRANS64.TRYWAIT P0, [R6+URZ], R5 ;  /* 0x00000005060075a7 */ /* 0x001064000800017f */
[----:B-1----:R-:W-:Y:S05]  /*fee0*/  @!P0 NANOSLEEP.SYNCS 0x989680 ;  /* 0x009896800000895d */ /* 0x002fea0003900000 */
[----:B------:R-:W1:Y:S02]  /*fef0*/  @!P0 SYNCS.PHASECHK.TRANS64 P0, [R6+URZ], R5 ;  /* 0x00000005060085a7 */ /* 0x000e64000800007f */
[----:B-1----:R-:W-:Y:S05]  /*ff00*/  @!P0 BRA `(.L_x_198) ;  /* 0xfffffffc00f08947 */ /* 0x002fea000383ffff */
[----:B------:R-:W-:Y:S05]  /*ff10*/  BRA `(.L_x_219) ;  /* 0xfffffff800247947 */ /* 0x000fea000383ffff */
.L_x_199:
[----:B0-----:R0:W1:Y:S02]  /*ff20*/  SYNCS.PHASECHK.TRANS64.TRYWAIT P0, [R9+URZ], R4 ;  /* 0x00000004090075a7 */ /* 0x001064000800017f */
[----:B-1----:R-:W-:Y:S05]  /*ff30*/  @!P0 NANOSLEEP.SYNCS 0x989680 ;  /* 0x009896800000895d */ /* 0x002fea0003900000 */
[----:B------:R-:W1:Y:S02]  /*ff40*/  @!P0 SYNCS.PHASECHK.TRANS64 P0, [R9+URZ], R4 ;  /* 0x00000004090085a7 */ /* 0x000e64000800007f */
[----:B-1----:R-:W-:Y:S05]  /*ff50*/  @!P0 BRA `(.L_x_199) ;  /* 0xfffffffc00f08947 */ /* 0x002fea000383ffff */
[----:B------:R-:W-:Y:S05]  /*ff60*/  BRA `(.L_x_220) ;  /* 0xfffffff800347947 */ /* 0x000fea000383ffff */
.L_x_200:
[----:B0-----:R0:W1:Y:S02]  /*ff70*/  SYNCS.PHASECHK.TRANS64.TRYWAIT P0, [R6+URZ], R5 ;  /* 0x00000005060075a7 */ /* 0x001064000800017f */
[----:B-1----:R-:W-:Y:S05]  /*ff80*/  @!P0 NANOSLEEP.SYNCS 0x989680 ;  /* 0x009896800000895d */ /* 0x002fea0003900000 */
[----:B------:R-:W1:Y:S02]  /*ff90*/  @!P0 SYNCS.PHASECHK.TRANS64 P0, [R6+URZ], R5 ;  /* 0x00000005060085a7 */ /* 0x000e64000800007f */
[----:B-1----:R-:W-:Y:S05]  /*ffa0*/  @!P0 BRA `(.L_x_200) ;  /* 0xfffffffc00f08947 */ /* 0x002fea000383ffff */
[----:B------:R-:W-:Y:S05]  /*ffb0*/  BRA `(.L_x_221) ;  /* 0xfffffff800447947 */ /* 0x000fea000383ffff */
.L_x_201:
[----:B0-----:R0:W1:Y:S02]  /*ffc0*/  SYNCS.PHASECHK.TRANS64.TRYWAIT P0, [R9+URZ], R4 ;  /* 0x00000004090075a7 */ /* 0x001064000800017f */
[----:B-1----:R-:W-:Y:S05]  /*ffd0*/  @!P0 NANOSLEEP.SYNCS 0x989680 ;  /* 0x009896800000895d */ /* 0x002fea0003900000 */
[----:B------:R-:W1:Y:S02]  /*ffe0*/  @!P0 SYNCS.PHASECHK.TRANS64 P0, [R9+URZ], R4 ;  /* 0x00000004090085a7 */ /* 0x000e64000800007f */
[----:B-1----:R-:W-:Y:S05]  /*fff0*/  @!P0 BRA `(.L_x_201) ;  /* 0xfffffffc00f08947 */ /* 0x002fea000383ffff */
[----:B------:R-:W-:Y:S05]  /*10000*/  BRA `(.L_x_222) ;  /* 0xfffffff800547947 */ /* 0x000fea000383ffff */
.L_x_202:
[----:B-1----:R1:W2:Y:S02]  /*10010*/  SYNCS.PHASECHK.TRANS64.TRYWAIT P0, [R6+URZ], R5 ;  /* 0x00000005060075a7 */ /* 0x0022a4000800017f */
[----:B--2---:R-:W-:Y:S05]  /*10020*/  @!P0 NANOSLEEP.SYNCS 0x989680 ;  /* 0x009896800000895d */ /* 0x004fea0003900000 */
[----:B------:R-:W2:Y:S02]  /*10030*/  @!P0 SYNCS.PHASECHK.TRANS64 P0, [R6+URZ], R5 ;  /* 0x00000005060085a7 */ /* 0x000ea4000800007f */
[----:B--2---:R-:W-:Y:S05]  /*10040*/  @!P0 BRA `(.L_x_202) ;  /* 0xfffffffc00f08947 */ /* 0x004fea000383ffff */
[----:B------:R-:W-:Y:S05]  /*10050*/  BRA `(.L_x_223) ;  /* 0xfffffff8005c7947 */ /* 0x000fea000383ffff */
.L_x_224:
[----:B------:R-:W-:-:S00]  /*10060*/  BRA `(.L_x_224) ;  /* 0xfffffffc00fc7947 */ /* 0x000fc0000383ffff */
[----:B------:R-:W-:-:S00]  /*10070*/  NOP ;  /* 0x0000000000007918 */ /* 0x000fc00000000000 */
        /* <DEDUP_REMOVED lines=8> */
.L_x_225:


//--------------------- .nv.global.init           --------------------------
	.section	.nv.global.init,"aw",@progbits
.nv.global.init:
	.type		$str$22,@object
	.size		$str$22,($str$23 - $str$22)
$str$22:
        /*0000*/ 	.byte	0x6b, 0x5f, 0x74, 0x69, 0x6c, 0x65, 0x5f, 0x63, 0x6f, 0x75, 0x6e, 0x74, 0x20, 0x3e, 0x3d, 0x20
        /*0010*/ 	.byte	0x31, 0x00
	.type		$str$23,@object
	.size		$str$23,(__unnamed_1 - $str$23)
$str$23:
        /*0012*/ 	.byte	0x2f, 0x74, 0x6d, 0x70, 0x2f, 0x63, 0x75, 0x74, 0x6c, 0x61, 0x73, 0x73, 0x5f, 0x73, 0x77, 0x65
        /*0022*/ 	.byte	0x65, 0x70, 0x5f, 0x73, 0x72, 0x63, 0x2f, 0x69, 0x6e, 0x63, 0x6c, 0x75, 0x64, 0x65, 0x2f, 0x63
        /*0032*/ 	.byte	0x75, 0x74, 0x6c, 0x61, 0x73, 0x73, 0x2f, 0x67, 0x65, 0x6d, 0x6d, 0x2f, 0x63, 0x6f, 0x6c, 0x6c
        /*0042*/ 	.byte	0x65, 0x63, 0x74, 0x69, 0x76, 0x65, 0x2f, 0x73, 0x6d, 0x39, 0x30, 0x5f, 0x6d, 0x6d, 0x61, 0x5f
        /*0052*/ 	.byte	0x74, 0x6d, 0x61, 0x5f, 0x67, 0x6d, 0x6d, 0x61, 0x5f, 0x73, 0x73, 0x5f, 0x77, 0x61, 0x72, 0x70
        /*0062*/ 	.byte	0x73, 0x70, 0x65, 0x63, 0x69, 0x61, 0x6c, 0x69, 0x7a, 0x65, 0x64, 0x2e, 0x68, 0x70, 0x70, 0x00
	.type		__unnamed_1,@object
	.size		__unnamed_1,(.L_0 - __unnamed_1)
__unnamed_1:
        /*0072*/ 	.byte	0x76, 0x6f, 0x69, 0x64, 0x20, 0x63, 0x75, 0x74, 0x6c, 0x61, 0x73, 0x73, 0x3a, 0x3a, 0x67, 0x65
        /* <DEDUP_REMOVED lines=172> */
        /*0b42*/ 	.byte	0x5d, 0x00
.L_0:


//--------------------- .nv.shared._ZN7cutlass13device_kernelINS_4gemm6kernel13GemmUniversalIN4cute5tupleIJiiiiEEENS1_10collective13CollectiveMmaINS1_34MainloopSm90TmaGmmaWarpSpecializedILi14ENS5_IJNS4_1CILi1EEESB_SB_EEENS1_35KernelTmaWarpSpecializedCooperativeEEENS5_IJNSA_ILi384EEENSA_ILi128EEENSA_ILi32EEEEEEaNS5_IJlSB_lEEEaSJ_NS4_8TiledMMAINS4_8MMA_AtomIJNS4_4SM904GMMA27MMA_64x128x32_S32S8S8_SS_TNEEEENS4_6LayoutINS5_IJNSA_ILi2EEESB_SB_EEENS5_IJSB_NSA_ILi0EEEST_EEEEENS5_IJNS4_10UnderscoreESW_SW_EEEEENS4_13SM90_TMA_LOADENS4_14ComposedLayoutINS4_7SwizzleILi1ELi4ELi3EEENS4_18smem_ptr_flag_bitsILi8EEENSQ_INS5_IJNSA_ILi8EEESH_EEENS5_IJSH_SB_EEEEEEEvNS4_8identityESZ_S19_vS1A_EENS_8epilogue10collective6detail29Sm90TmaWarpSpecializedAdapterINS1D_15DefaultEpilogueIaSJ_SJ_NS1C_6thread17LinearCombinationIaLi1EiiLNS1H_9ScaleType4KindE0ELNS_15FloatRoundStyleE2EaEENS1_15EpilogueDefaultEEEEEvvEEEEvNT_6ParamsE --------------------------
	.section	.nv.shared._ZN7cutlass13device_kernelINS_4gemm6kernel13GemmUniversalIN4cute5tupleIJiiiiEEENS1_10collective13CollectiveMmaINS1_34MainloopSm90TmaGmmaWarpSpecializedILi14ENS5_IJNS4_1CILi1EEESB_SB_EEENS1_35KernelTmaWarpSpecializedCooperativeEEENS5_IJNSA_ILi384EEENSA_ILi128EEENSA_ILi32EEEEEEaNS5_IJlSB_lEEEaSJ_NS4_8TiledMMAINS4_8MMA_AtomIJNS4_4SM904GMMA27MMA_64x128x32_S32S8S8_SS_TNEEEENS4_6LayoutINS5_IJNSA_ILi2EEESB_SB_EEENS5_IJSB_NSA_ILi0EEEST_EEEEENS5_IJNS4_10UnderscoreESW_SW_EEEEENS4_13SM90_TMA_LOADENS4_14ComposedLayoutINS4_7SwizzleILi1ELi4ELi3EEENS4_18smem_ptr_flag_bitsILi8EEENSQ_INS5_IJNSA_ILi8EEESH_EEENS5_IJSH_SB_EEEEEEEvNS4_8identityESZ_S19_vS1A_EENS_8epilogue10collective6detail29Sm90TmaWarpSpecializedAdapterINS1D_15DefaultEpilogueIaSJ_SJ_NS1C_6thread17LinearCombinationIaLi1EiiLNS1H_9ScaleType4KindE0ELNS_15FloatRoundStyleE2EaEENS1_15EpilogueDefaultEEEEEvvEEEEvNT_6ParamsE,"aw",@nobits
	.sectionflags	@""
	.align	16
	.zero		1024


//--------------------- .nv.shared.reserved.0     --------------------------
	.section	.nv.shared.reserved.0,"aw",@nobits
	.weak		__nv_reservedSMEM_offset_0_alias
	.size		__nv_reservedSMEM_offset_0_alias, 0, 0
	.other		__nv_reservedSMEM_offset_0_alias,@"STO_CUDA_RESERVED_SHARED STV_DEFAULT"
__nv_reservedSMEM_offset_0_alias:
	.zero		0


//--------------------- .nv.global                --------------------------
	.section	.nv.global,"aw",@nobits
.nv.global:
	.type		_ZN40_INTERNAL_468c1620_4_k_cu_bd376497_182314cute1_E,@object
	.size		_ZN40_INTERNAL_468c1620_4_k_cu_bd376497_182314cute1_E,(_ZN40_INTERNAL_468c1620_4_k_cu_bd376497_182314cuda3std3__45__cpo6cbeginE - _ZN40_INTERNAL_468c1620_4_k_cu_bd376497_182314cute1_E)
_ZN40_INTERNAL_468c1620_4_k_cu_bd376497_182314cute1_E:
	.zero		1
	.type		_ZN40_INTERNAL_468c1620_4_k_cu_bd376497_182314cuda3std3__45__cpo6cbeginE,@object
	.size		_ZN40_INTERNAL_468c1620_4_k_cu_bd376497_182314cuda3std3__45__cpo6cbeginE,(_ZN40_INTERNAL_468c1620_4_k_cu_bd376497_182314cuda3std3__48in_placeE - _ZN40_INTERNAL_468c1620_4_k_cu_bd376497_182314cuda3std3__45__cpo6cbeginE)
_ZN40_INTERNAL_468c1620_4_k_cu_bd376497_182314cuda3std3__45__cpo6cbeginE:
	.zero		1
	.type		_ZN40_INTERNAL_468c1620_4_k_cu_bd376497_182314cuda3std3__48in_placeE,@object
	.size		_ZN40_INTERNAL_468c1620_4_k_cu_bd376497_182314cuda3std3__48in_placeE,(_ZN40_INTERNAL_468c1620_4_k_cu_bd376497_182314cuda3std6ranges3__45__cpo9iter_moveE - _ZN40_INTERNAL_468c1620_4_k_cu_bd376497_182314cuda3std3__48in_placeE)
_ZN40_INTERNAL_468c1620_4_k_cu_bd376497_182314cuda3std3__48in_placeE:
	.zero		1
	.type		_ZN40_INTERNAL_468c1620_4_k_cu_bd376497_182314cuda3std6ranges3__45__cpo9iter_moveE,@object
	.size		_ZN40_INTERNAL_468c1620_4_k_cu_bd376497_182314cuda3std6ranges3__45__cpo9iter_moveE,(_ZN40_INTERNAL_468c1620_4_k_cu_bd376497_182314cuda3std3__45__cpo5beginE - _ZN40_INTERNAL_468c1620_4_k_cu_bd376497_182314cuda3std6ranges3__45__cpo9iter_moveE)
_ZN40_INTERNAL_468c1620_4_k_cu_bd376497_182314cuda3std6ranges3__45__cpo9iter_moveE:
	.zero		1
	.type		_ZN40_INTERNAL_468c1620_4_k_cu_bd376497_182314cuda3std3__45__cpo5beginE,@object
	.size		_ZN40_INTERNAL_468c1620_4_k_cu_bd376497_182314cuda3std3__45__cpo5beginE,(_ZN40_INTERNAL_468c1620_4_k_cu_bd376497_182314cuda3std3__442_GLOBAL__N__468c1620_4_k_cu_bd376497_182316ignoreE - _ZN40_INTERNAL_468c1620_4_k_cu_bd376497_182314cuda3std3__45__cpo5beginE)
_ZN40_INTERNAL_468c1620_4_k_cu_bd376497_182314cuda3std3__45__cpo5beginE:
	.zero		1
	.type		_ZN40_INTERNAL_468c1620_4_k_cu_bd376497_182314cuda3std3__442_GLOBAL__N__468c1620_4_k_cu_bd376497_182316ignoreE,@object
	.size		_ZN40_INTERNAL_468c1620_4_k_cu_bd376497_182314cuda3std3__442_GLOBAL__N__468c1620_4_k_cu_bd376497_182316ignoreE,(_ZN40_INTERNAL_468c1620_4_k_cu_bd376497_182314cute7productE - _ZN40_INTERNAL_468c1620_4_k_cu_bd376497_182314cuda3std3__442_GLOBAL__N__468c1620_4_k_cu_bd376497_182316ignoreE)
_ZN40_INTERNAL_468c1620_4_k_cu_bd376497_182314cuda3std3__442_GLOBAL__N__468c1620_4_k_cu_bd376497_182316ignoreE:
	.zero		1
	.type		_ZN40_INTERNAL_468c1620_4_k_cu_bd376497_182314cute7productE,@object
	.size		_ZN40_INTERNAL_468c1620_4_k_cu_bd376497_182314cute7productE,(_ZN40_INTERNAL_468c1620_4_k_cu_bd376497_182314cuda3std3__45__cpo3endE - _ZN40_INTERNAL_468c1620_4_k_cu_bd376497_182314cute7productE)
_ZN40_INTERNAL_468c1620_4_k_cu_bd376497_182314cute7productE:
	.zero		1
	.type		_ZN40_INTERNAL_468c1620_4_k_cu_bd376497_182314cuda3std3__45__cpo3endE,@object
	.size		_ZN40_INTERNAL_468c1620_4_k_cu_bd376497_182314cuda3std3__45__cpo3endE,(_ZN40_INTERNAL_468c1620_4_k_cu_bd376497_182314cuda3std3__419piecewise_constructE - _ZN40_INTERNAL_468c1620_4_k_cu_bd376497_182314cuda3std3__45__cpo3endE)
_ZN40_INTERNAL_468c1620_4_k_cu_bd376497_182314cuda3std3__45__cpo3endE:
	.zero		1
	.type		_ZN40_INTERNAL_468c1620_4_k_cu_bd376497_182314cuda3std3__419piecewise_constructE,@object
	.size		_ZN40_INTERNAL_468c1620_4_k_cu_bd376497_182314cuda3std3__419piecewise_constructE,(_ZN40_INTERNAL_468c1620_4_k_cu_bd376497_182314cuda3std3__45__cpo4cendE - _ZN40_INTERNAL_468c1620_4_k_cu_bd376497_182314cuda3std3__419piecewise_constructE)
_ZN40_INTERNAL_468c1620_4_k_cu_bd376497_182314cuda3std3__419piecewise_constructE:
	.zero		1
	.type		_ZN40_INTERNAL_468c1620_4_k_cu_bd376497_182314cuda3std3__45__cpo4cendE,@object
	.size		_ZN40_INTERNAL_468c1620_4_k_cu_bd376497_182314cuda3std3__45__cpo4cendE,(_ZN40_INTERNAL_468c1620_4_k_cu_bd376497_182314cuda3std6ranges3__45__cpo4swapE - _ZN40_INTERNAL_468c1620_4_k_cu_bd376497_182314cuda3std3__45__cpo4cendE)
_ZN40_INTERNAL_468c1620_4_k_cu_bd376497_182314cuda3std3__45__cpo4cendE:
	.zero		1
	.type		_ZN40_INTERNAL_468c1620_4_k_cu_bd376497_182314cuda3std6ranges3__45__cpo4swapE,@object
	.size		_ZN40_INTERNAL_468c1620_4_k_cu_bd376497_182314cuda3std6ranges3__45__cpo4swapE,(.L_8 - _ZN40_INTERNAL_468c1620_4_k_cu_bd376497_182314cuda3std6ranges3__45__cpo4swapE)
_ZN40_INTERNAL_468c1620_4_k_cu_bd376497_182314cuda3std6ranges3__45__cpo4swapE:
	.zero		1
.L_8:


//--------------------- .nv.constant0._ZN7cutlass13device_kernelINS_4gemm6kernel13GemmUniversalIN4cute5tupleIJiiiiEEENS1_10collective13CollectiveMmaINS1_34MainloopSm90TmaGmmaWarpSpecializedILi14ENS5_IJNS4_1CILi1EEESB_SB_EEENS1_35KernelTmaWarpSpecializedCooperativeEEENS5_IJNSA_ILi384EEENSA_ILi128EEENSA_ILi32EEEEEEaNS5_IJlSB_lEEEaSJ_NS4_8TiledMMAINS4_8MMA_AtomIJNS4_4SM904GMMA27MMA_64x128x32_S32S8S8_SS_TNEEEENS4_6LayoutINS5_IJNSA_ILi2EEESB_SB_EEENS5_IJSB_NSA_ILi0EEEST_EEEEENS5_IJNS4_10UnderscoreESW_SW_EEEEENS4_13SM90_TMA_LOADENS4_14ComposedLayoutINS4_7SwizzleILi1ELi4ELi3EEENS4_18smem_ptr_flag_bitsILi8EEENSQ_INS5_IJNSA_ILi8EEESH_EEENS5_IJSH_SB_EEEEEEEvNS4_8identityESZ_S19_vS1A_EENS_8epilogue10collective6detail29Sm90TmaWarpSpecializedAdapterINS1D_15DefaultEpilogueIaSJ_SJ_NS1C_6thread17LinearCombinationIaLi1EiiLNS1H_9ScaleType4KindE0ELNS_15FloatRoundStyleE2EaEENS1_15EpilogueDefaultEEEEEvvEEEEvNT_6ParamsE --------------------------
	.section	.nv.constant0._ZN7cutlass13device_kernelINS_4gemm6kernel13GemmUniversalIN4cute5tupleIJiiiiEEENS1_10collective13CollectiveMmaINS1_34MainloopSm90TmaGmmaWarpSpecializedILi14ENS5_IJNS4_1CILi1EEESB_SB_EEENS1_35KernelTmaWarpSpecializedCooperativeEEENS5_IJNSA_ILi384EEENSA_ILi128EEENSA_ILi32EEEEEEaNS5_IJlSB_lEEEaSJ_NS4_8TiledMMAINS4_8MMA_AtomIJNS4_4SM904GMMA27MMA_64x128x32_S32S8S8_SS_TNEEEENS4_6LayoutINS5_IJNSA_ILi2EEESB_SB_EEENS5_IJSB_NSA_ILi0EEEST_EEEEENS5_IJNS4_10UnderscoreESW_SW_EEEEENS4_13SM90_TMA_LOADENS4_14ComposedLayoutINS4_7SwizzleILi1ELi4ELi3EEENS4_18smem_ptr_flag_bitsILi8EEENSQ_INS5_IJNSA_ILi8EEESH_EEENS5_IJSH_SB_EEEEEEEvNS4_8identityESZ_S19_vS1A_EENS_8epilogue10collective6detail29Sm90TmaWarpSpecializedAdapterINS1D_15DefaultEpilogueIaSJ_SJ_NS1C_6thread17LinearCombinationIaLi1EiiLNS1H_9ScaleType4KindE0ELNS_15FloatRoundStyleE2EaEENS1_15EpilogueDefaultEEEEEvvEEEEvNT_6ParamsE,"a",@progbits
	.sectionflags	@""
	.align	4
.nv.constant0._ZN7cutlass13device_kernelINS_4gemm6kernel13GemmUniversalIN4cute5tupleIJiiiiEEENS1_10collective13CollectiveMmaINS1_34MainloopSm90TmaGmmaWarpSpecializedILi14ENS5_IJNS4_1CILi1EEESB_SB_EEENS1_35KernelTmaWarpSpecializedCooperativeEEENS5_IJNSA_ILi384EEENSA_ILi128EEENSA_ILi32EEEEEEaNS5_IJlSB_lEEEaSJ_NS4_8TiledMMAINS4_8MMA_AtomIJNS4_4SM904GMMA27MMA_64x128x32_S32S8S8_SS_TNEEEENS4_6LayoutINS5_IJNSA_ILi2EEESB_SB_EEENS5_IJSB_NSA_ILi0EEEST_EEEEENS5_IJNS4_10UnderscoreESW_SW_EEEEENS4_13SM90_TMA_LOADENS4_14ComposedLayoutINS4_7SwizzleILi1ELi4ELi3EEENS4_18smem_ptr_flag_bitsILi8EEENSQ_INS5_IJNSA_ILi8EEESH_EEENS5_IJSH_SB_EEEEEEEvNS4_8identityESZ_S19_vS1A_EENS_8epilogue10collective6detail29Sm90TmaWarpSpecializedAdapterINS1D_15DefaultEpilogueIaSJ_SJ_NS1C_6thread17LinearCombinationIaLi1EiiLNS1H_9ScaleType4KindE0ELNS_15FloatRoundStyleE2EaEENS1_15EpilogueDefaultEEEEEvvEEEEvNT_6ParamsE:
	.zero		1664


//--------------------- SYMBOLS --------------------------

	.type		.nv.reservedSmem.offset0,@object
	.size		.nv.reservedSmem.offset0,0x4
	.type		__assertfail,@function
